	.target	sm_90a

	.elftype	@"ET_EXEC"


//--------------------- .note.nv.tkinfo           --------------------------
	.section	.note.nv.tkinfo,"",@"SHT_NOTE"
	.sectionflags	@"SHF_NOTE_NV_TKINFO"
	.tkinfo
        /*0018*/ 	.word	0x00000002
        /*0030*/ 	.string	""
        /*0030*/ 	.string	"ptxas"
        /*0030*/ 	.string	"Cuda compilation tools, release 13.0, V13.0.88"
        /*0030*/ 	.string	"Build cuda_13.0.r13.0/compiler.36424714_0"
        /*0030*/ 	.string	"-arch sm_90a -m 64 "



//--------------------- .note.nv.cuinfo           --------------------------
	.section	.note.nv.cuinfo,"",@"SHT_NOTE"
	.sectionflags	@"SHF_NOTE_NV_CUINFO"
        /*0018*/ 	.short	0x0002
        /*001a*/ 	.short	0x005a
        /*001c*/ 	.short	0x0082
	.zero		2


//--------------------- .nv.info                  --------------------------
	.section	.nv.info,"",@"SHT_CUDA_INFO"
	.align	4


	//----- nvinfo : EIATTR_REGCOUNT
	.align		4
        /*0000*/ 	.byte	0x04, 0x2f
        /*0002*/ 	.short	(.L_12 - .L_11)
	.align		4
.L_11:
        /*0004*/ 	.word	index@(_ZN7cutlass13device_kernelINS_4gemm6kernel13GemmUniversalIN4cute5tupleIJiiiiEEENS1_10collective13CollectiveMmaINS1_37MainloopSm90TmaGmmaWarpSpecializedFP8ILi5ENS5_IJNS4_1CILi1EEESB_SB_EEENS1_32KernelTmaWarpSpecializedPingpongEEENS5_IJNSA_ILi64EEENSA_ILi128EEESF_EEENS_12float_e4m3_tENS5_IJlSB_lEEESI_SJ_NS4_8TiledMMAINS4_8MMA_AtomIJNS4_4SM904GMMA31MMA_64x128x32_F32E4M3E4M3_SS_TNILNSN_7ScaleInE1ELSP_1EEEEEENS4_6LayoutISC_NS5_IJNSA_ILi0EEEST_ST_EEEEENS5_IJNS4_10UnderscoreESW_SW_EEEEENS4_13SM90_TMA_LOADENS4_14ComposedLayoutINS4_7SwizzleILi2ELi4ELi3EEENS4_18smem_ptr_flag_bitsILi8EEENSS_INS5_IJNSA_ILi8EEESF_EEENS5_IJSF_SB_EEEEEEEvNS4_8identityESZ_S19_vS1A_EENS_8epilogue10collective6detail29Sm90TmaWarpSpecializedAdapterINS1D_15DefaultEpilogueISI_SJ_SJ_NS1C_6thread17LinearCombinationISI_Li1EffLNS1H_9ScaleType4KindE0ELNS_15FloatRoundStyleE2ESI_EENS1_15EpilogueDefaultEEEEEvvEEEEvNT_6ParamsE)
        /*0008*/ 	.word	0x000000a8


	//----- nvinfo : EIATTR_FRAME_SIZE
	.align		4
.L_12:
        /*000c*/ 	.byte	0x04, 0x11
        /*000e*/ 	.short	(.L_14 - .L_13)
	.align		4
.L_13:
        /*0010*/ 	.word	index@(_ZN7cutlass13device_kernelINS_4gemm6kernel13GemmUniversalIN4cute5tupleIJiiiiEEENS1_10collective13CollectiveMmaINS1_37MainloopSm90TmaGmmaWarpSpecializedFP8ILi5ENS5_IJNS4_1CILi1EEESB_SB_EEENS1_32KernelTmaWarpSpecializedPingpongEEENS5_IJNSA_ILi64EEENSA_ILi128EEESF_EEENS_12float_e4m3_tENS5_IJlSB_lEEESI_SJ_NS4_8TiledMMAINS4_8MMA_AtomIJNS4_4SM904GMMA31MMA_64x128x32_F32E4M3E4M3_SS_TNILNSN_7ScaleInE1ELSP_1EEEEEENS4_6LayoutISC_NS5_IJNSA_ILi0EEEST_ST_EEEEENS5_IJNS4_10UnderscoreESW_SW_EEEEENS4_13SM90_TMA_LOADENS4_14ComposedLayoutINS4_7SwizzleILi2ELi4ELi3EEENS4_18smem_ptr_flag_bitsILi8EEENSS_INS5_IJNSA_ILi8EEESF_EEENS5_IJSF_SB_EEEEEEEvNS4_8identityESZ_S19_vS1A_EENS_8epilogue10collective6detail29Sm90TmaWarpSpecializedAdapterINS1D_15DefaultEpilogueISI_SJ_SJ_NS1C_6thread17LinearCombinationISI_Li1EffLNS1H_9ScaleType4KindE0ELNS_15FloatRoundStyleE2ESI_EENS1_15EpilogueDefaultEEEEEvvEEEEvNT_6ParamsE)
        /*0014*/ 	.word	0x00000000


	//----- nvinfo : EIATTR_MIN_STACK_SIZE
	.align		4
.L_14:
        /*0018*/ 	.byte	0x04, 0x12
        /*001a*/ 	.short	(.L_16 - .L_15)
	.align		4
.L_15:
        /*001c*/ 	.word	index@(_ZN7cutlass13device_kernelINS_4gemm6kernel13GemmUniversalIN4cute5tupleIJiiiiEEENS1_10collective13CollectiveMmaINS1_37MainloopSm90TmaGmmaWarpSpecializedFP8ILi5ENS5_IJNS4_1CILi1EEESB_SB_EEENS1_32KernelTmaWarpSpecializedPingpongEEENS5_IJNSA_ILi64EEENSA_ILi128EEESF_EEENS_12float_e4m3_tENS5_IJlSB_lEEESI_SJ_NS4_8TiledMMAINS4_8MMA_AtomIJNS4_4SM904GMMA31MMA_64x128x32_F32E4M3E4M3_SS_TNILNSN_7ScaleInE1ELSP_1EEEEEENS4_6LayoutISC_NS5_IJNSA_ILi0EEEST_ST_EEEEENS5_IJNS4_10UnderscoreESW_SW_EEEEENS4_13SM90_TMA_LOADENS4_14ComposedLayoutINS4_7SwizzleILi2ELi4ELi3EEENS4_18smem_ptr_flag_bitsILi8EEENSS_INS5_IJNSA_ILi8EEESF_EEENS5_IJSF_SB_EEEEEEEvNS4_8identityESZ_S19_vS1A_EENS_8epilogue10collective6detail29Sm90TmaWarpSpecializedAdapterINS1D_15DefaultEpilogueISI_SJ_SJ_NS1C_6thread17LinearCombinationISI_Li1EffLNS1H_9ScaleType4KindE0ELNS_15FloatRoundStyleE2ESI_EENS1_15EpilogueDefaultEEEEEvvEEEEvNT_6ParamsE)
        /*0020*/ 	.word	0x00000000
.L_16:


//--------------------- .nv.compat                --------------------------
	.section	.nv.compat,"",@"SHT_CUDA_COMPAT_INFO"
	.align	4
        /*0000*/ 	.byte	0x02, 0x09, 0x01, 0x00, 0x02, 0x02, 0x04, 0x00, 0x02, 0x05, 0x05, 0x00, 0x03, 0x07, 0x01, 0x01
        /*0010*/ 	.byte	0x02, 0x03, 0x01, 0x00, 0x02, 0x06, 0x01, 0x00, 0x04, 0x0b, 0x08, 0x00, 0x00, 0x00, 0x00, 0x00
        /*0020*/ 	.byte	0x00, 0x00, 0x00, 0x00


//--------------------- .nv.info._ZN7cutlass13device_kernelINS_4gemm6kernel13GemmUniversalIN4cute5tupleIJiiiiEEENS1_10collective13CollectiveMmaINS1_37MainloopSm90TmaGmmaWarpSpecializedFP8ILi5ENS5_IJNS4_1CILi1EEESB_SB_EEENS1_32KernelTmaWarpSpecializedPingpongEEENS5_IJNSA_ILi64EEENSA_ILi128EEESF_EEENS_12float_e4m3_tENS5_IJlSB_lEEESI_SJ_NS4_8TiledMMAINS4_8MMA_AtomIJNS4_4SM904GMMA31MMA_64x128x32_F32E4M3E4M3_SS_TNILNSN_7ScaleInE1ELSP_1EEEEEENS4_6LayoutISC_NS5_IJNSA_ILi0EEEST_ST_EEEEENS5_IJNS4_10UnderscoreESW_SW_EEEEENS4_13SM90_TMA_LOADENS4_14ComposedLayoutINS4_7SwizzleILi2ELi4ELi3EEENS4_18smem_ptr_flag_bitsILi8EEENSS_INS5_IJNSA_ILi8EEESF_EEENS5_IJSF_SB_EEEEEEEvNS4_8identityESZ_S19_vS1A_EENS_8epilogue10collective6detail29Sm90TmaWarpSpecializedAdapterINS1D_15DefaultEpilogueISI_SJ_SJ_NS1C_6thread17LinearCombinationISI_Li1EffLNS1H_9ScaleType4KindE0ELNS_15FloatRoundStyleE2ESI_EENS1_15EpilogueDefaultEEEEEvvEEEEvNT_6ParamsE --------------------------
	.section	.nv.info._ZN7cutlass13device_kernelINS_4gemm6kernel13GemmUniversalIN4cute5tupleIJiiiiEEENS1_10collective13CollectiveMmaINS1_37MainloopSm90TmaGmmaWarpSpecializedFP8ILi5ENS5_IJNS4_1CILi1EEESB_SB_EEENS1_32KernelTmaWarpSpecializedPingpongEEENS5_IJNSA_ILi64EEENSA_ILi128EEESF_EEENS_12float_e4m3_tENS5_IJlSB_lEEESI_SJ_NS4_8TiledMMAINS4_8MMA_AtomIJNS4_4SM904GMMA31MMA_64x128x32_F32E4M3E4M3_SS_TNILNSN_7ScaleInE1ELSP_1EEEEEENS4_6LayoutISC_NS5_IJNSA_ILi0EEEST_ST_EEEEENS5_IJNS4_10UnderscoreESW_SW_EEEEENS4_13SM90_TMA_LOADENS4_14ComposedLayoutINS4_7SwizzleILi2ELi4ELi3EEENS4_18smem_ptr_flag_bitsILi8EEENSS_INS5_IJNSA_ILi8EEESF_EEENS5_IJSF_SB_EEEEEEEvNS4_8identityESZ_S19_vS1A_EENS_8epilogue10collective6detail29Sm90TmaWarpSpecializedAdapterINS1D_15DefaultEpilogueISI_SJ_SJ_NS1C_6thread17LinearCombinationISI_Li1EffLNS1H_9ScaleType4KindE0ELNS_15FloatRoundStyleE2ESI_EENS1_15EpilogueDefaultEEEEEvvEEEEvNT_6ParamsE,"",@"SHT_CUDA_INFO"
	.sectionflags	@""
	.align	4


	//----- nvinfo : EIATTR_CUDA_API_VERSION
	.align		4
        /*0000*/ 	.byte	0x04, 0x37
        /*0002*/ 	.short	(.L_18 - .L_17)
.L_17:
        /*0004*/ 	.word	0x00000082


	//----- nvinfo : EIATTR_KPARAM_INFO
	.align		4
.L_18:
        /*0008*/ 	.byte	0x04, 0x17
        /*000a*/ 	.short	(.L_20 - .L_19)
.L_19:
        /*000c*/ 	.word	0x00000000
        /*0010*/ 	.short	0x0000
        /*0012*/ 	.short	0x0070
        /*0014*/ 	.byte	0x00, 0xf0, 0x01, 0x10


	//----- nvinfo : EIATTR_SPARSE_MMA_MASK
	.align		4
.L_20:
        /*0018*/ 	.byte	0x03, 0x50
        /*001a*/ 	.short	0x0000


	//----- nvinfo : EIATTR_MAXREG_COUNT
	.align		4
        /*001c*/ 	.byte	0x03, 0x1b
        /*001e*/ 	.short	0x00a8


	//----- nvinfo : EIATTR_NUM_BARRIERS
	.align		4
        /*0020*/ 	.byte	0x02, 0x4c
        /*0022*/ 	.byte	0x01
	.zero		1


	//----- nvinfo : EIATTR_MERCURY_ISA_VERSION
	.align		4
        /*0024*/ 	.byte	0x03, 0x5f
        /*0026*/ 	.short	0x0101


	//----- nvinfo : EIATTR_INT_WARP_WIDE_INSTR_OFFSETS
	.align		4
        /*0028*/ 	.byte	0x04, 0x31
        /*002a*/ 	.short	(.L_22 - .L_21)


	//   ....[0]....
.L_21:
        /*002c*/ 	.word	0x00000440


	//   ....[1]....
        /*0030*/ 	.word	0x00000460


	//   ....[2]....
        /*0034*/ 	.word	0x000004e0


	//   ....[3]....
        /*0038*/ 	.word	0x000004f0


	//   ....[4]....
        /*003c*/ 	.word	0x00000500


	//   ....[5]....
        /*0040*/ 	.word	0x00000520


	//   ....[6]....
        /*0044*/ 	.word	0x00000570


	//   ....[7]....
        /*0048*/ 	.word	0x00000590


	//----- nvinfo : EIATTR_COOP_GROUP_MASK_REGIDS
	.align		4
.L_22:
        /*004c*/ 	.byte	0x04, 0x29
        /*004e*/ 	.short	(.L_24 - .L_23)


	//   ....[0]....
.L_23:
        /*0050*/ 	.word	0xffffffff


	//   ....[1]....
        /*0054*/ 	.word	0xffffffff


	//   ....[2]....
        /*0058*/ 	.word	0xffffffff


	//   ....[3]....
        /*005c*/ 	.word	0xffffffff


	//   ....[4]....
        /*0060*/ 	.word	0xffffffff


	//   ....[5]....
        /*0064*/ 	.word	0xffffffff


	//----- nvinfo : EIATTR_COOP_GROUP_INSTR_OFFSETS
	.align		4
.L_24:
        /*0068*/ 	.byte	0x04, 0x28
        /*006a*/ 	.short	(.L_26 - .L_25)


	//   ....[0]....
.L_25:
        /*006c*/ 	.word	0x00000060


	//   ....[1]....
        /*0070*/ 	.word	0x00000070


	//   ....[2]....
        /*0074*/ 	.word	0x00000130


	//   ....[3]....
        /*0078*/ 	.word	0x000002e0


	//   ....[4]....
        /*007c*/ 	.word	0x00000320


	//   ....[5]....
        /*0080*/ 	.word	0x00000360


	//----- nvinfo : EIATTR_REG_RECONFIG
	.align		4
.L_26:
        /*0084*/ 	.byte	0x01, 0x54
	.zero		2


	//----- nvinfo : EIATTR_MBARRIER_INSTR_OFFSETS
	.align		4
        /*0088*/ 	.byte	0x04, 0x39
        /*008a*/ 	.short	(.L_28 - .L_27)


	//   ....[0]....
.L_27:
        /*008c*/ 	.word	0x00000230
        /*0090*/ 	.word	0x000000ff
        /*0094*/ 	.word	0x00000000
        /*0098*/ 	.short	0x0100
        /*009a*/ 	.byte	0x08
	.zero		1


	//   ....[1]....
        /*009c*/ 	.word	0x00000240
        /*00a0*/ 	.word	0x000000ff
        /*00a4*/ 	.word	0x00000028
        /*00a8*/ 	.short	0x0100
        /*00aa*/ 	.byte	0x08
	.zero		1


	//   ....[2]....
        /*00ac*/ 	.word	0x00000250
        /*00b0*/ 	.word	0x000000ff
        /*00b4*/ 	.word	0x00000008
        /*00b8*/ 	.short	0x0100
        /*00ba*/ 	.byte	0x08
	.zero		1


	//   ....[3]....
        /*00bc*/ 	.word	0x00000260
        /*00c0*/ 	.word	0x000000ff
        /*00c4*/ 	.word	0x00000030
        /*00c8*/ 	.short	0x0100
        /*00ca*/ 	.byte	0x08
	.zero		1


	//   ....[4]....
        /*00cc*/ 	.word	0x00000270
        /*00d0*/ 	.word	0x000000ff
        /*00d4*/ 	.word	0x00000010
        /*00d8*/ 	.short	0x0100
        /*00da*/ 	.byte	0x08
	.zero		1


	//   ....[5]....
        /*00dc*/ 	.word	0x00000280
        /*00e0*/ 	.word	0x000000ff
        /*00e4*/ 	.word	0x00000038
        /*00e8*/ 	.short	0x0100
        /*00ea*/ 	.byte	0x08
	.zero		1


	//   ....[6]....
        /*00ec*/ 	.word	0x00000290
        /*00f0*/ 	.word	0x000000ff
        /*00f4*/ 	.word	0x00000018
        /*00f8*/ 	.short	0x0100
        /*00fa*/ 	.byte	0x08
	.zero		1


	//   ....[7]....
        /*00fc*/ 	.word	0x000002a0
        /*0100*/ 	.word	0x000000ff
        /*0104*/ 	.word	0x00000040
        /*0108*/ 	.short	0x0100
        /*010a*/ 	.byte	0x08
	.zero		1


	//   ....[8]....
        /*010c*/ 	.word	0x000002b0
        /*0110*/ 	.word	0x000000ff
        /*0114*/ 	.word	0x00000020
        /*0118*/ 	.short	0x0100
        /*011a*/ 	.byte	0x08
	.zero		1


	//   ....[9]....
        /*011c*/ 	.word	0x000002c0
        /*0120*/ 	.word	0x000000ff
        /*0124*/ 	.word	0x00000048
        /*0128*/ 	.short	0x0100
        /*012a*/ 	.byte	0x08
	.zero		1


	//   ....[10]....
        /*012c*/ 	.word	0x000005d0
        /*0130*/ 	.word	0x000000ff
        /*0134*/ 	.word	0x00000080
        /*0138*/ 	.short	0x0100
        /*013a*/ 	.byte	0x08
	.zero		1


	//   ....[11]....
        /*013c*/ 	.word	0x00000640
        /*0140*/ 	.word	0x000000ff
        /*0144*/ 	.word	0x00000088
        /*0148*/ 	.short	0x0100
        /*014a*/ 	.byte	0x08
	.zero		1


	//   ....[12]....
        /*014c*/ 	.word	0x00000660
        /*0150*/ 	.word	0x000000ff
        /*0154*/ 	.word	0x00000060
        /*0158*/ 	.short	0x0100
        /*015a*/ 	.byte	0x09
	.zero		1


	//   ....[13]....
        /*015c*/ 	.word	0x00000670
        /*0160*/ 	.word	0x000000ff
        /*0164*/ 	.word	0x00000068
        /*0168*/ 	.short	0x0100
        /*016a*/ 	.byte	0x09
	.zero		1


	//   ....[14]....
        /*016c*/ 	.word	0x00000680
        /*0170*/ 	.word	0x000000ff
        /*0174*/ 	.word	0x00000070
        /*0178*/ 	.short	0x0100
        /*017a*/ 	.byte	0x09
	.zero		1


	//   ....[15]....
        /*017c*/ 	.word	0x00000690
        /*0180*/ 	.word	0x000000ff
        /*0184*/ 	.word	0x00000078
        /*0188*/ 	.short	0x0100
        /*018a*/ 	.byte	0x09
	.zero		1


	//   ....[16]....
        /*018c*/ 	.word	0x00001440
        /*0190*/ 	.word	0x000000ff
        /*0194*/ 	.word	0xfffffff8
        /*0198*/ 	.short	0x010a
        /*019a*/ 	.byte	0x0f
	.zero		1


	//   ....[17]....
        /*019c*/ 	.word	0x00001920
        /*01a0*/ 	.word	0x000000ff
        /*01a4*/ 	.word	0x00000000
        /*01a8*/ 	.short	0x010a
        /*01aa*/ 	.byte	0x06
	.zero		1


	//   ....[18]....
        /*01ac*/ 	.word	0x00001960
        /*01b0*/ 	.word	0x000000ff
        /*01b4*/ 	.word	0x00000000
        /*01b8*/ 	.short	0x010a
        /*01ba*/ 	.byte	0x06
	.zero		1


	//   ....[19]....
        /*01bc*/ 	.word	0x00002260
        /*01c0*/ 	.word	0x000000ff
        /*01c4*/ 	.word	0x00000000
        /*01c8*/ 	.short	0x010a
        /*01ca*/ 	.byte	0x09
	.zero		1


	//   ....[20]....
        /*01cc*/ 	.word	0x000022a0
        /*01d0*/ 	.word	0x000000ff
        /*01d4*/ 	.word	0x00000000
        /*01d8*/ 	.short	0x010a
        /*01da*/ 	.byte	0x09
	.zero		1


	//   ....[21]....
        /*01dc*/ 	.word	0x00002900
        /*01e0*/ 	.word	0x000000ff
        /*01e4*/ 	.word	0x00000000
        /*01e8*/ 	.short	0x0101
        /*01ea*/ 	.byte	0x08
	.zero		1


	//   ....[22]....
        /*01ec*/ 	.word	0x00002e70
        /*01f0*/ 	.word	0x00000011
        /*01f4*/ 	.word	0x00000000
        /*01f8*/ 	.short	0x0101
        /*01fa*/ 	.byte	0x16
	.zero		1


	//   ....[23]....
        /*01fc*/ 	.word	0x00002f50
        /*0200*/ 	.word	0x000000ff
        /*0204*/ 	.word	0x00000000
        /*0208*/ 	.short	0x0101
        /*020a*/ 	.byte	0x08
	.zero		1


	//   ....[24]....
        /*020c*/ 	.word	0x00003000
        /*0210*/ 	.word	0x000000ff
        /*0214*/ 	.word	0x00000008
        /*0218*/ 	.short	0x010a
        /*021a*/ 	.byte	0x0f
	.zero		1


	//   ....[25]....
        /*021c*/ 	.word	0x000078a0
        /*0220*/ 	.word	0x00000004
        /*0224*/ 	.word	0x00000000
        /*0228*/ 	.short	0x0101
        /*022a*/ 	.byte	0x16
	.zero		1


	//   ....[26]....
        /*022c*/ 	.word	0x00008180
        /*0230*/ 	.word	0x00000013
        /*0234*/ 	.word	0x00000028
        /*0238*/ 	.short	0x010a
        /*023a*/ 	.byte	0x3f
	.zero		1


	//   ....[27]....
        /*023c*/ 	.word	0x000084f0
        /*0240*/ 	.word	0x0000000a
        /*0244*/ 	.word	0x00000088
        /*0248*/ 	.short	0x0101
        /*024a*/ 	.byte	0x3f
	.zero		1


	//   ....[28]....
        /*024c*/ 	.word	0x00008c50
        /*0250*/ 	.word	0x00000005
        /*0254*/ 	.word	0x00000000
        /*0258*/ 	.short	0x010a
        /*025a*/ 	.byte	0x3f
	.zero		1


	//   ....[29]....
        /*025c*/ 	.word	0x00008cd0
        /*0260*/ 	.word	0x00000007
        /*0264*/ 	.word	0x00000000
        /*0268*/ 	.short	0x010a
        /*026a*/ 	.byte	0x3f
	.zero		1


	//   ....[30]....
        /*026c*/ 	.word	0x00008d60
        /*0270*/ 	.word	0x00000008
        /*0274*/ 	.word	0x00000000
        /*0278*/ 	.short	0x010a
        /*027a*/ 	.byte	0x3f
	.zero		1


	//   ....[31]....
        /*027c*/ 	.word	0x00008df0
        /*0280*/ 	.word	0x0000000b
        /*0284*/ 	.word	0x00000000
        /*0288*/ 	.short	0x010a
        /*028a*/ 	.byte	0x3f
	.zero		1


	//   ....[32]....
        /*028c*/ 	.word	0x00008e80
        /*0290*/ 	.word	0x00000003
        /*0294*/ 	.word	0x00000000
        /*0298*/ 	.short	0x010a
        /*029a*/ 	.byte	0x3f
	.zero		1


	//   ....[33]....
        /*029c*/ 	.word	0x00008ef0
        /*02a0*/ 	.word	0x00000011
        /*02a4*/ 	.word	0xfffffff8
        /*02a8*/ 	.short	0x010a
        /*02aa*/ 	.byte	0x3f
	.zero		1


	//   ....[34]....
        /*02ac*/ 	.word	0x00008f50
        /*02b0*/ 	.word	0x00000011
        /*02b4*/ 	.word	0x00000000
        /*02b8*/ 	.short	0x010a
        /*02ba*/ 	.byte	0x3f
	.zero		1


	//   ....[35]....
        /*02bc*/ 	.word	0x00008fb0
        /*02c0*/ 	.word	0x00000012
        /*02c4*/ 	.word	0x00000000
        /*02c8*/ 	.short	0x010a
        /*02ca*/ 	.byte	0x3f
	.zero		1


	//   ....[36]....
        /*02cc*/ 	.word	0x00009010
        /*02d0*/ 	.word	0x00000011
        /*02d4*/ 	.word	0x00000008
        /*02d8*/ 	.short	0x010a
        /*02da*/ 	.byte	0x3f
	.zero		1


	//   ....[37]....
        /*02dc*/ 	.word	0x000090e0
        /*02e0*/ 	.word	0x00000013
        /*02e4*/ 	.word	0x00000028
        /*02e8*/ 	.short	0x010a
        /*02ea*/ 	.byte	0x3f
	.zero		1


	//   ....[38]....
        /*02ec*/ 	.word	0x000091c0
        /*02f0*/ 	.word	0x00000005
        /*02f4*/ 	.word	0x00000000
        /*02f8*/ 	.short	0x010a
        /*02fa*/ 	.byte	0x3f
	.zero		1


	//   ....[39]....
        /*02fc*/ 	.word	0x00009210
        /*0300*/ 	.word	0x00000007
        /*0304*/ 	.word	0x00000000
        /*0308*/ 	.short	0x010a
        /*030a*/ 	.byte	0x3f
	.zero		1


	//   ....[40]....
        /*030c*/ 	.word	0x00009260
        /*0310*/ 	.word	0x00000008
        /*0314*/ 	.word	0x00000000
        /*0318*/ 	.short	0x010a
        /*031a*/ 	.byte	0x3f
	.zero		1


	//   ....[41]....
        /*031c*/ 	.word	0x000092b0
        /*0320*/ 	.word	0x0000000b
        /*0324*/ 	.word	0x00000000
        /*0328*/ 	.short	0x010a
        /*032a*/ 	.byte	0x3f
	.zero		1


	//----- nvinfo : EIATTR_NUM_MBARRIERS
	.align		4
.L_28:
        /*032c*/ 	.byte	0x03, 0x38
        /*032e*/ 	.short	0x0010


	//----- nvinfo : EIATTR_EXIT_INSTR_OFFSETS
	.align		4
        /*0330*/ 	.byte	0x04, 0x1c
        /*0332*/ 	.short	(.L_30 - .L_29)


	//   ....[0]....
.L_29:
        /*0334*/ 	.word	0x00001170


	//   ....[1]....
        /*0338*/ 	.word	0x000011d0


	//   ....[2]....
        /*033c*/ 	.word	0x00007eb0


	//   ....[3]....
        /*0340*/ 	.word	0x00007ee0


	//   ....[4]....
        /*0344*/ 	.word	0x00008ed0


	//----- nvinfo : EIATTR_MAX_THREADS
	.align		4
.L_30:
        /*0348*/ 	.byte	0x04, 0x05
        /*034a*/ 	.short	(.L_32 - .L_31)
.L_31:
        /*034c*/ 	.word	0x00000180
        /*0350*/ 	.word	0x00000001
        /*0354*/ 	.word	0x00000001


	//----- nvinfo : EIATTR_CRS_STACK_SIZE
	.align		4
.L_32:
        /*0358*/ 	.byte	0x04, 0x1e
        /*035a*/ 	.short	(.L_34 - .L_33)
.L_33:
        /*035c*/ 	.word	0x00000000


	//----- nvinfo : EIATTR_CBANK_PARAM_SIZE
	.align		4
.L_34:
        /*0360*/ 	.byte	0x03, 0x19
        /*0362*/ 	.short	0x0470


	//----- nvinfo : EIATTR_PARAM_CBANK
	.align		4
        /*0364*/ 	.byte	0x04, 0x0a
        /*0366*/ 	.short	(.L_36 - .L_35)
	.align		4
.L_35:
        /*0368*/ 	.word	index@(.nv.constant0._ZN7cutlass13device_kernelINS_4gemm6kernel13GemmUniversalIN4cute5tupleIJiiiiEEENS1_10collective13CollectiveMmaINS1_37MainloopSm90TmaGmmaWarpSpecializedFP8ILi5ENS5_IJNS4_1CILi1EEESB_SB_EEENS1_32KernelTmaWarpSpecializedPingpongEEENS5_IJNSA_ILi64EEENSA_ILi128EEESF_EEENS_12float_e4m3_tENS5_IJlSB_lEEESI_SJ_NS4_8TiledMMAINS4_8MMA_AtomIJNS4_4SM904GMMA31MMA_64x128x32_F32E4M3E4M3_SS_TNILNSN_7ScaleInE1ELSP_1EEEEEENS4_6LayoutISC_NS5_IJNSA_ILi0EEEST_ST_EEEEENS5_IJNS4_10UnderscoreESW_SW_EEEEENS4_13SM90_TMA_LOADENS4_14ComposedLayoutINS4_7SwizzleILi2ELi4ELi3EEENS4_18smem_ptr_flag_bitsILi8EEENSS_INS5_IJNSA_ILi8EEESF_EEENS5_IJSF_SB_EEEEEEEvNS4_8identityESZ_S19_vS1A_EENS_8epilogue10collective6detail29Sm90TmaWarpSpecializedAdapterINS1D_15DefaultEpilogueISI_SJ_SJ_NS1C_6thread17LinearCombinationISI_Li1EffLNS1H_9ScaleType4KindE0ELNS_15FloatRoundStyleE2ESI_EENS1_15EpilogueDefaultEEEEEvvEEEEvNT_6ParamsE)
        /*036c*/ 	.short	0x0210
        /*036e*/ 	.short	0x0470


	//----- nvinfo : EIATTR_SW_WAR
	.align		4
.L_36:
        /*0370*/ 	.byte	0x04, 0x36
        /*0372*/ 	.short	(.L_38 - .L_37)
.L_37:
        /*0374*/ 	.word	0x00000008
.L_38:


//--------------------- .nv.callgraph             --------------------------
	.section	.nv.callgraph,"",@"SHT_CUDA_CALLGRAPH"
	.align	4
	.sectionentsize	8
	.align		4
        /*0000*/ 	.word	0x00000000
	.align		4
        /*0004*/ 	.word	0xffffffff
	.align		4
        /*0008*/ 	.word	0x00000000
	.align		4
        /*000c*/ 	.word	0xfffffffe
	.align		4
        /*0010*/ 	.word	0x00000000
	.align		4
        /*0014*/ 	.word	0xfffffffd
	.align		4
        /*0018*/ 	.word	0x00000000
	.align		4
        /*001c*/ 	.word	0xfffffffc


//--------------------- .nv.constant4             --------------------------
	.section	.nv.constant4,"a",@progbits
	.align	8
	.align		8
.nv.constant4:
        /*0000*/ 	.dword	_ZN40_INTERNAL_eaf7fee5_4_k_cu_2360fb1e_283384cuda3std3__45__cpo5beginE
	.align		8
        /*0008*/ 	.dword	_ZN40_INTERNAL_eaf7fee5_4_k_cu_2360fb1e_283384cuda3std3__45__cpo3endE
	.align		8
        /*0010*/ 	.dword	_ZN40_INTERNAL_eaf7fee5_4_k_cu_2360fb1e_283384cuda3std3__45__cpo6cbeginE
	.align		8
        /*0018*/ 	.dword	_ZN40_INTERNAL_eaf7fee5_4_k_cu_2360fb1e_283384cuda3std3__45__cpo4cendE
	.align		8
        /*0020*/ 	.dword	_ZN40_INTERNAL_eaf7fee5_4_k_cu_2360fb1e_283384cuda3std3__442_GLOBAL__N__eaf7fee5_4_k_cu_2360fb1e_283386ignoreE
	.align		8
        /*0028*/ 	.dword	_ZN40_INTERNAL_eaf7fee5_4_k_cu_2360fb1e_283384cuda3std3__419piecewise_constructE
	.align		8
        /*0030*/ 	.dword	_ZN40_INTERNAL_eaf7fee5_4_k_cu_2360fb1e_283384cuda3std3__48in_placeE
	.align		8
        /*0038*/ 	.dword	_ZN40_INTERNAL_eaf7fee5_4_k_cu_2360fb1e_283384cuda3std6ranges3__45__cpo4swapE
	.align		8
        /*0040*/ 	.dword	_ZN40_INTERNAL_eaf7fee5_4_k_cu_2360fb1e_283384cuda3std6ranges3__45__cpo9iter_moveE
	.align		8
        /*0048*/ 	.dword	_ZN40_INTERNAL_eaf7fee5_4_k_cu_2360fb1e_283384cute7productE
	.align		8
        /*0050*/ 	.dword	_ZN40_INTERNAL_eaf7fee5_4_k_cu_2360fb1e_283384cute1_E


//--------------------- .text._ZN7cutlass13device_kernelINS_4gemm6kernel13GemmUniversalIN4cute5tupleIJiiiiEEENS1_10collective13CollectiveMmaINS1_37MainloopSm90TmaGmmaWarpSpecializedFP8ILi5ENS5_IJNS4_1CILi1EEESB_SB_EEENS1_32KernelTmaWarpSpecializedPingpongEEENS5_IJNSA_ILi64EEENSA_ILi128EEESF_EEENS_12float_e4m3_tENS5_IJlSB_lEEESI_SJ_NS4_8TiledMMAINS4_8MMA_AtomIJNS4_4SM904GMMA31MMA_64x128x32_F32E4M3E4M3_SS_TNILNSN_7ScaleInE1ELSP_1EEEEEENS4_6LayoutISC_NS5_IJNSA_ILi0EEEST_ST_EEEEENS5_IJNS4_10UnderscoreESW_SW_EEEEENS4_13SM90_TMA_LOADENS4_14ComposedLayoutINS4_7SwizzleILi2ELi4ELi3EEENS4_18smem_ptr_flag_bitsILi8EEENSS_INS5_IJNSA_ILi8EEESF_EEENS5_IJSF_SB_EEEEEEEvNS4_8identityESZ_S19_vS1A_EENS_8epilogue10collective6detail29Sm90TmaWarpSpecializedAdapterINS1D_15DefaultEpilogueISI_SJ_SJ_NS1C_6thread17LinearCombinationISI_Li1EffLNS1H_9ScaleType4KindE0ELNS_15FloatRoundStyleE2ESI_EENS1_15EpilogueDefaultEEEEEvvEEEEvNT_6ParamsE --------------------------
	.section	.text._ZN7cutlass13device_kernelINS_4gemm6kernel13GemmUniversalIN4cute5tupleIJiiiiEEENS1_10collective13CollectiveMmaINS1_37MainloopSm90TmaGmmaWarpSpecializedFP8ILi5ENS5_IJNS4_1CILi1EEESB_SB_EEENS1_32KernelTmaWarpSpecializedPingpongEEENS5_IJNSA_ILi64EEENSA_ILi128EEESF_EEENS_12float_e4m3_tENS5_IJlSB_lEEESI_SJ_NS4_8TiledMMAINS4_8MMA_AtomIJNS4_4SM904GMMA31MMA_64x128x32_F32E4M3E4M3_SS_TNILNSN_7ScaleInE1ELSP_1EEEEEENS4_6LayoutISC_NS5_IJNSA_ILi0EEEST_ST_EEEEENS5_IJNS4_10UnderscoreESW_SW_EEEEENS4_13SM90_TMA_LOADENS4_14ComposedLayoutINS4_7SwizzleILi2ELi4ELi3EEENS4_18smem_ptr_flag_bitsILi8EEENSS_INS5_IJNSA_ILi8EEESF_EEENS5_IJSF_SB_EEEEEEEvNS4_8identityESZ_S19_vS1A_EENS_8epilogue10collective6detail29Sm90TmaWarpSpecializedAdapterINS1D_15DefaultEpilogueISI_SJ_SJ_NS1C_6thread17LinearCombinationISI_Li1EffLNS1H_9ScaleType4KindE0ELNS_15FloatRoundStyleE2ESI_EENS1_15EpilogueDefaultEEEEEvvEEEEvNT_6ParamsE,"ax",@progbits
	.align	128
.text._ZN7cutlass13device_kernelINS_4gemm6kernel13GemmUniversalIN4cute5tupleIJiiiiEEENS1_10collective13CollectiveMmaINS1_37MainloopSm90TmaGmmaWarpSpecializedFP8ILi5ENS5_IJNS4_1CILi1EEESB_SB_EEENS1_32KernelTmaWarpSpecializedPingpongEEENS5_IJNSA_ILi64EEENSA_ILi128EEESF_EEENS_12float_e4m3_tENS5_IJlSB_lEEESI_SJ_NS4_8TiledMMAINS4_8MMA_AtomIJNS4_4SM904GMMA31MMA_64x128x32_F32E4M3E4M3_SS_TNILNSN_7ScaleInE1ELSP_1EEEEEENS4_6LayoutISC_NS5_IJNSA_ILi0EEEST_ST_EEEEENS5_IJNS4_10UnderscoreESW_SW_EEEEENS4_13SM90_TMA_LOADENS4_14ComposedLayoutINS4_7SwizzleILi2ELi4ELi3EEENS4_18smem_ptr_flag_bitsILi8EEENSS_INS5_IJNSA_ILi8EEESF_EEENS5_IJSF_SB_EEEEEEEvNS4_8identityESZ_S19_vS1A_EENS_8epilogue10collective6detail29Sm90TmaWarpSpecializedAdapterINS1D_15DefaultEpilogueISI_SJ_SJ_NS1C_6thread17LinearCombinationISI_Li1EffLNS1H_9ScaleType4KindE0ELNS_15FloatRoundStyleE2ESI_EENS1_15EpilogueDefaultEEEEEvvEEEEvNT_6ParamsE:
        .type           _ZN7cutlass13device_kernelINS_4gemm6kernel13GemmUniversalIN4cute5tupleIJiiiiEEENS1_10collective13CollectiveMmaINS1_37MainloopSm90TmaGmmaWarpSpecializedFP8ILi5ENS5_IJNS4_1CILi1EEESB_SB_EEENS1_32KernelTmaWarpSpecializedPingpongEEENS5_IJNSA_ILi64EEENSA_ILi128EEESF_EEENS_12float_e4m3_tENS5_IJlSB_lEEESI_SJ_NS4_8TiledMMAINS4_8MMA_AtomIJNS4_4SM904GMMA31MMA_64x128x32_F32E4M3E4M3_SS_TNILNSN_7ScaleInE1ELSP_1EEEEEENS4_6LayoutISC_NS5_IJNSA_ILi0EEEST_ST_EEEEENS5_IJNS4_10UnderscoreESW_SW_EEEEENS4_13SM90_TMA_LOADENS4_14ComposedLayoutINS4_7SwizzleILi2ELi4ELi3EEENS4_18smem_ptr_flag_bitsILi8EEENSS_INS5_IJNSA_ILi8EEESF_EEENS5_IJSF_SB_EEEEEEEvNS4_8identityESZ_S19_vS1A_EENS_8epilogue10collective6detail29Sm90TmaWarpSpecializedAdapterINS1D_15DefaultEpilogueISI_SJ_SJ_NS1C_6thread17LinearCombinationISI_Li1EffLNS1H_9ScaleType4KindE0ELNS_15FloatRoundStyleE2ESI_EENS1_15EpilogueDefaultEEEEEvvEEEEvNT_6ParamsE,@function
        .size           _ZN7cutlass13device_kernelINS_4gemm6kernel13GemmUniversalIN4cute5tupleIJiiiiEEENS1_10collective13CollectiveMmaINS1_37MainloopSm90TmaGmmaWarpSpecializedFP8ILi5ENS5_IJNS4_1CILi1EEESB_SB_EEENS1_32KernelTmaWarpSpecializedPingpongEEENS5_IJNSA_ILi64EEENSA_ILi128EEESF_EEENS_12float_e4m3_tENS5_IJlSB_lEEESI_SJ_NS4_8TiledMMAINS4_8MMA_AtomIJNS4_4SM904GMMA31MMA_64x128x32_F32E4M3E4M3_SS_TNILNSN_7ScaleInE1ELSP_1EEEEEENS4_6LayoutISC_NS5_IJNSA_ILi0EEEST_ST_EEEEENS5_IJNS4_10UnderscoreESW_SW_EEEEENS4_13SM90_TMA_LOADENS4_14ComposedLayoutINS4_7SwizzleILi2ELi4ELi3EEENS4_18smem_ptr_flag_bitsILi8EEENSS_INS5_IJNSA_ILi8EEESF_EEENS5_IJSF_SB_EEEEEEEvNS4_8identityESZ_S19_vS1A_EENS_8epilogue10collective6detail29Sm90TmaWarpSpecializedAdapterINS1D_15DefaultEpilogueISI_SJ_SJ_NS1C_6thread17LinearCombinationISI_Li1EffLNS1H_9ScaleType4KindE0ELNS_15FloatRoundStyleE2ESI_EENS1_15EpilogueDefaultEEEEEvvEEEEvNT_6ParamsE,(.L_x_206 - _ZN7cutlass13device_kernelINS_4gemm6kernel13GemmUniversalIN4cute5tupleIJiiiiEEENS1_10collective13CollectiveMmaINS1_37MainloopSm90TmaGmmaWarpSpecializedFP8ILi5ENS5_IJNS4_1CILi1EEESB_SB_EEENS1_32KernelTmaWarpSpecializedPingpongEEENS5_IJNSA_ILi64EEENSA_ILi128EEESF_EEENS_12float_e4m3_tENS5_IJlSB_lEEESI_SJ_NS4_8TiledMMAINS4_8MMA_AtomIJNS4_4SM904GMMA31MMA_64x128x32_F32E4M3E4M3_SS_TNILNSN_7ScaleInE1ELSP_1EEEEEENS4_6LayoutISC_NS5_IJNSA_ILi0EEEST_ST_EEEEENS5_IJNS4_10UnderscoreESW_SW_EEEEENS4_13SM90_TMA_LOADENS4_14ComposedLayoutINS4_7SwizzleILi2ELi4ELi3EEENS4_18smem_ptr_flag_bitsILi8EEENSS_INS5_IJNSA_ILi8EEESF_EEENS5_IJSF_SB_EEEEEEEvNS4_8identityESZ_S19_vS1A_EENS_8epilogue10collective6detail29Sm90TmaWarpSpecializedAdapterINS1D_15DefaultEpilogueISI_SJ_SJ_NS1C_6thread17LinearCombinationISI_Li1EffLNS1H_9ScaleType4KindE0ELNS_15FloatRoundStyleE2ESI_EENS1_15EpilogueDefaultEEEEEvvEEEEvNT_6ParamsE)
        .other          _ZN7cutlass13device_kernelINS_4gemm6kernel13GemmUniversalIN4cute5tupleIJiiiiEEENS1_10collective13CollectiveMmaINS1_37MainloopSm90TmaGmmaWarpSpecializedFP8ILi5ENS5_IJNS4_1CILi1EEESB_SB_EEENS1_32KernelTmaWarpSpecializedPingpongEEENS5_IJNSA_ILi64EEENSA_ILi128EEESF_EEENS_12float_e4m3_tENS5_IJlSB_lEEESI_SJ_NS4_8TiledMMAINS4_8MMA_AtomIJNS4_4SM904GMMA31MMA_64x128x32_F32E4M3E4M3_SS_TNILNSN_7ScaleInE1ELSP_1EEEEEENS4_6LayoutISC_NS5_IJNSA_ILi0EEEST_ST_EEEEENS5_IJNS4_10UnderscoreESW_SW_EEEEENS4_13SM90_TMA_LOADENS4_14ComposedLayoutINS4_7SwizzleILi2ELi4ELi3EEENS4_18smem_ptr_flag_bitsILi8EEENSS_INS5_IJNSA_ILi8EEESF_EEENS5_IJSF_SB_EEEEEEEvNS4_8identityESZ_S19_vS1A_EENS_8epilogue10collective6detail29Sm90TmaWarpSpecializedAdapterINS1D_15DefaultEpilogueISI_SJ_SJ_NS1C_6thread17LinearCombinationISI_Li1EffLNS1H_9ScaleType4KindE0ELNS_15FloatRoundStyleE2ESI_EENS1_15EpilogueDefaultEEEEEvvEEEEvNT_6ParamsE,@"STO_CUDA_ENTRY STV_DEFAULT"
_ZN7cutlass13device_kernelINS_4gemm6kernel13GemmUniversalIN4cute5tupleIJiiiiEEENS1_10collective13CollectiveMmaINS1_37MainloopSm90TmaGmmaWarpSpecializedFP8ILi5ENS5_IJNS4_1CILi1EEESB_SB_EEENS1_32KernelTmaWarpSpecializedPingpongEEENS5_IJNSA_ILi64EEENSA_ILi128EEESF_EEENS_12float_e4m3_tENS5_IJlSB_lEEESI_SJ_NS4_8TiledMMAINS4_8MMA_AtomIJNS4_4SM904GMMA31MMA_64x128x32_F32E4M3E4M3_SS_TNILNSN_7ScaleInE1ELSP_1EEEEEENS4_6LayoutISC_NS5_IJNSA_ILi0EEEST_ST_EEEEENS5_IJNS4_10UnderscoreESW_SW_EEEEENS4_13SM90_TMA_LOADENS4_14ComposedLayoutINS4_7SwizzleILi2ELi4ELi3EEENS4_18smem_ptr_flag_bitsILi8EEENSS_INS5_IJNSA_ILi8EEESF_EEENS5_IJSF_SB_EEEEEEEvNS4_8identityESZ_S19_vS1A_EENS_8epilogue10collective6detail29Sm90TmaWarpSpecializedAdapterINS1D_15DefaultEpilogueISI_SJ_SJ_NS1C_6thread17LinearCombinationISI_Li1EffLNS1H_9ScaleType4KindE0ELNS_15FloatRoundStyleE2ESI_EENS1_15EpilogueDefaultEEEEEvvEEEEvNT_6ParamsE:
[----:B------:R-:W-:Y:S01]  /*0000*/  LDC R1, c[0x0][0x28] ;  /* 0x00000a00ff017b82 */ /* 0x000fe20000000800 */
[----:B------:R-:W0:Y:S01]  /*0010*/  S2R R13, SR_TID.X ;  /* 0x00000000000d7919 */ /* 0x000e220000002100 */
[----:B------:R-:W-:Y:S01]  /*0020*/  ELECT P0, URZ, PT ;  /* 0x00000000003f782f */ /* 0x000fe20003800000 */
[----:B------:R-:W-:Y:S01]  /*0030*/  BSSY B0, `(.L_x_0) ;  /* 0x000000f000007945 */ /* 0x000fe20003800000 */
[--C-:B0-----:R-:W-:Y:S02]  /*0040*/  SHF.R.U32.HI R0, RZ, 0x5, R13.reuse ;  /* 0x00000005ff007819 */ /* 0x101fe4000001160d */
[----:B------:R-:W-:-:S03]  /*0050*/  SHF.R.U32.HI R4, RZ, 0x7, R13 ;  /* 0x00000007ff047819 */ /* 0x000fc6000001160d */
[----:B------:R-:W0:Y:S04]  /*0060*/  SHFL.IDX PT, R2, R0, RZ, 0x1f ;  /* 0x00001fff00027589 */ /* 0x000e2800000e0000 */
[----:B------:R1:W2:Y:S01]  /*0070*/  SHFL.IDX PT, R5, R4, RZ, 0x1f ;  /* 0x00001fff04057589 */ /* 0x0002a200000e0000 */
[----:B0-----:R-:W-:-:S13]  /*0080*/  ISETP.NE.OR P0, PT, R2, RZ, !P0 ;  /* 0x000000ff0200720c */ /* 0x001fda0004705670 */
[----:B-12---:R-:W-:Y:S05]  /*0090*/  @P0 BRA `(.L_x_1) ;  /* 0x0000000000200947 */ /* 0x006fea0003800000 */
[----:B------:R-:W-:Y:S02]  /*00a0*/  ULDC.64 UR4, c[0x0][0x198] ;  /* 0x0000660000047ab9 */ /* 0x000fe40000000a00 */
[----:B------:R-:W-:Y:S02]  /*00b0*/  UIADD3 UR6, UP0, UR4, 0xf0, URZ ;  /* 0x000000f004067890 */ /* 0x000fe4000ff1e03f */
[----:B------:R-:W-:Y:S02]  /*00c0*/  UIADD3 UR4, UP1, UR4, 0x1f0, URZ ;  /* 0x000001f004047890 */ /* 0x000fe4000ff3e03f */
[----:B------:R-:W-:Y:S02]  /*00d0*/  UIADD3.X UR7, URZ, UR5, URZ, UP0, !UPT ;  /* 0x000000053f077290 */ /* 0x000fe400087fe43f */
[----:B------:R-:W-:-:S07]  /*00e0*/  UIADD3.X UR5, URZ, UR5, URZ, UP1, !UPT ;  /* 0x000000053f057290 */ /* 0x000fce0008ffe43f */
[----:B------:R0:W-:Y:S02]  /*00f0*/  UTMACCTL.PF [UR6] ;  /* 0x00000000060079b9 */ /* 0x0001e40008040000 */
[----:B------:R0:W-:Y:S02]  /*0100*/  UTMACCTL.PF [UR4] ;  /* 0x00000000040079b9 */ /* 0x0001e40008040000 */
[----:B0-----:R-:W-:Y:S01]  /*0110*/  NOP ;  /* 0x0000000000007918 */ /* 0x001fe20000000000 */
.L_x_1:
[----:B------:R-:W-:Y:S05]  /*0120*/  BSYNC B0 ;  /* 0x0000000000007941 */ /* 0x000fea0003800000 */
.L_x_0:
[----:B------:R-:W0:Y:S02]  /*0130*/  SHFL.IDX PT, R3, R0, RZ, 0x1f ;  /* 0x00001fff00037589 */ /* 0x000e2400000e0000 */
[----:B0-----:R-:W-:-:S13]  /*0140*/  ISETP.NE.AND P0, PT, R3, RZ, PT ;  /* 0x000000ff0300720c */ /* 0x001fda0003f05270 */
[----:B------:R-:W-:Y:S05]  /*0150*/  @P0 BRA `(.L_x_2) ;  /* 0x0000000000600947 */ /* 0x000fea0003800000 */
[----:B------:R-:W0:Y:S01]  /*0160*/  S2UR UR8, SR_CgaCtaId ;  /* 0x00000000000879c3 */ /* 0x000e220000008800 */
[----:B------:R-:W-:Y:S01]  /*0170*/  UMOV UR4, 0x400 ;  /* 0x0000040000047882 */ /* 0x000fe20000000000 */
[----:B------:R-:W-:Y:S01]  /*0180*/  UMOV UR5, 0x1 ;  /* 0x0000000100057882 */ /* 0x000fe20000000000 */
[----:B------:R-:W-:Y:S01]  /*0190*/  UMOV UR6, 0x80 ;  /* 0x0000008000067882 */ /* 0x000fe20000000000 */
[----:B------:R-:W-:Y:S01]  /*01a0*/  ELECT P0, URZ, PT ;  /* 0x00000000003f782f */ /* 0x000fe20003800000 */
[----:B------:R-:W-:-:S04]  /*01b0*/  UIADD3 UR6, -UR6, 0x100000, URZ ;  /* 0x0010000006067890 */ /* 0x000fc8000fffe13f */
[----:B------:R-:W-:Y:S02]  /*01c0*/  USHF.L.U32 UR7, UR6, 0xb, URZ ;  /* 0x0000000b06077899 */ /* 0x000fe4000800063f */
[----:B------:R-:W-:Y:S02]  /*01d0*/  USHF.L.U32 UR6, UR6, 0x1, URZ ;  /* 0x0000000106067899 */ /* 0x000fe4000800063f */
[----:B0-----:R-:W-:Y:S02]  /*01e0*/  ULEA UR8, UR8, UR4, 0x18 ;  /* 0x0000000408087291 */ /* 0x001fe4000f8ec03f */
[----:B------:R-:W-:-:S04]  /*01f0*/  UIADD3 UR4, -UR5, 0x100000, URZ ;  /* 0x0010000005047890 */ /* 0x000fc8000fffe13f */
[----:B------:R-:W-:Y:S02]  /*0200*/  USHF.L.U32 UR5, UR4, 0xb, URZ ;  /* 0x0000000b04057899 */ /* 0x000fe4000800063f */
[----:B------:R-:W-:Y:S01]  /*0210*/  USHF.L.U32 UR4, UR4, 0x1, URZ ;  /* 0x0000000104047899 */ /* 0x000fe2000800063f */
[----:B------:R-:W0:Y:S11]  /*0220*/  FENCE.VIEW.ASYNC.S ;  /* 0x00000000000073c6 */ /* 0x000e360000000000 */
[----:B0-----:R0:W1:Y:S01]  /*0230*/  SYNCS.EXCH.64 URZ, [UR8], UR4 ;  /* 0x00000004083f75b2 */ /* 0x0010620008000100 */
[----:B------:R0:W2:Y:S01]  /*0240*/  SYNCS.EXCH.64 URZ, [UR8+0x28], UR6 ;  /* 0x00002806083f75b2 */ /* 0x0000a20008000100 */
[----:B------:R0:W3:Y:S01]  /*0250*/  SYNCS.EXCH.64 URZ, [UR8+0x8], UR4 ;  /* 0x00000804083f75b2 */ /* 0x0000e20008000100 */
[----:B------:R0:W4:Y:S01]  /*0260*/  SYNCS.EXCH.64 URZ, [UR8+0x30], UR6 ;  /* 0x00003006083f75b2 */ /* 0x0001220008000100 */
[----:B------:R0:W0:Y:S01]  /*0270*/  SYNCS.EXCH.64 URZ, [UR8+0x10], UR4 ;  /* 0x00001004083f75b2 */ /* 0x0000220008000100 */
[----:B------:R0:W0:Y:S01]  /*0280*/  SYNCS.EXCH.64 URZ, [UR8+0x38], UR6 ;  /* 0x00003806083f75b2 */ /* 0x0000220008000100 */
[----:B------:R0:W0:Y:S01]  /*0290*/  SYNCS.EXCH.64 URZ, [UR8+0x18], UR4 ;  /* 0x00001804083f75b2 */ /* 0x0000220008000100 */
[----:B------:R0:W0:Y:S01]  /*02a0*/  SYNCS.EXCH.64 URZ, [UR8+0x40], UR6 ;  /* 0x00004006083f75b2 */ /* 0x0000220008000100 */
[----:B------:R0:W0:Y:S01]  /*02b0*/  SYNCS.EXCH.64 URZ, [UR8+0x20], UR4 ;  /* 0x00002004083f75b2 */ /* 0x0000220008000100 */
[----:B------:R0:W0:Y:S01]  /*02c0*/  SYNCS.EXCH.64 URZ, [UR8+0x48], UR6 ;  /* 0x00004806083f75b2 */ /* 0x0000220008000100 */
[----:B------:R-:W-:Y:S01]  /*02d0*/  NOP ;  /* 0x0000000000007918 */ /* 0x000fe20000000000 */
.L_x_2:
[----:B------:R-:W5:Y:S01]  /*02e0*/  SHFL.IDX PT, R6, R0, RZ, 0x1f ;  /* 0x00001fff00067589 */ /* 0x000f6200000e0000 */
[----:B------:R-:W-:Y:S01]  /*02f0*/  ELECT P0, URZ, PT ;  /* 0x00000000003f782f */ /* 0x000fe20003800000 */
[----:B------:R-:W-:Y:S01]  /*0300*/  NOP ;  /* 0x0000000000007918 */ /* 0x000fe20000000000 */
[----:B------:R-:W-:Y:S01]  /*0310*/  ELECT P1, URZ, PT ;  /* 0x00000000003f782f */ /* 0x000fe20003820000 */
[----:B------:R1:W2:Y:S01]  /*0320*/  SHFL.IDX PT, R3, R0, RZ, 0x1f ;  /* 0x00001fff00037589 */ /* 0x0002a200000e0000 */
[----:B0-----:R-:W-:Y:S01]  /*0330*/  UMOV UR4, 0x20 ;  /* 0x0000002000047882 */ /* 0x001fe20000000000 */
[----:B------:R-:W-:Y:S01]  /*0340*/  UMOV UR11, 0x80 ;  /* 0x00000080000b7882 */ /* 0x000fe20000000000 */
[----:B------:R-:W-:Y:S01]  /*0350*/  NOP ;  /* 0x0000000000007918 */ /* 0x000fe20000000000 */
[----:B------:R-:W0:Y:S01]  /*0360*/  SHFL.IDX PT, R4, R4, RZ, 0x1f ;  /* 0x00001fff04047589 */ /* 0x000e2200000e0000 */
[C---:B------:R-:W-:Y:S01]  /*0370*/  VIADD R33, R5.reuse, 0xffffffff ;  /* 0xffffffff05217836 */ /* 0x040fe20000000000 */
[----:B------:R-:W-:Y:S01]  /*0380*/  ULDC.64 UR18, c[0x0][0x208] ;  /* 0x0000820000127ab9 */ /* 0x000fe20000000a00 */
[----:B------:R-:W-:-:S02]  /*0390*/  ISETP.NE.AND P3, PT, R5, RZ, PT ;  /* 0x000000ff0500720c */ /* 0x000fc40003f65270 */
[----:B-1----:R-:W-:Y:S02]  /*03a0*/  SHF.R.S32.HI R0, RZ, 0x1f, R13 ;  /* 0x0000001fff007819 */ /* 0x002fe4000001140d */
[----:B------:R-:W-:Y:S02]  /*03b0*/  ISETP.GE.U32.AND P2, PT, R33, 0x2, PT ;  /* 0x000000022100780c */ /* 0x000fe40003f46070 */
[----:B------:R-:W-:-:S04]  /*03c0*/  LEA.HI R0, R0, R13, RZ, 0x7 ;  /* 0x0000000d00007211 */ /* 0x000fc800078f38ff */
[----:B------:R-:W-:Y:S02]  /*03d0*/  LOP3.LUT R0, R0, 0xffffff80, RZ, 0xc0, !PT ;  /* 0xffffff8000007812 */ /* 0x000fe400078ec0ff */
[----:B-----5:R-:W-:-:S03]  /*03e0*/  ISETP.NE.OR P0, PT, R6, RZ, !P0 ;  /* 0x000000ff0600720c */ /* 0x020fc60004705670 */
[----:B------:R-:W-:Y:S01]  /*03f0*/  IMAD.IADD R11, R13, 0x1, -R0 ;  /* 0x000000010d0b7824 */ /* 0x000fe200078e0a00 */
[----:B--2---:R-:W-:Y:S02]  /*0400*/  ISETP.NE.OR P1, PT, R3, RZ, !P1 ;  /* 0x000000ff0300720c */ /* 0x004fe40004f25670 */
[----:B------:R-:W-:Y:S02]  /*0410*/  SHF.R.S32.HI R3, RZ, 0x1f, R2 ;  /* 0x0000001fff037819 */ /* 0x000fe40000011402 */
[----:B0-----:R-:W-:Y:S02]  /*0420*/  R2UR UR15, R4 ;  /* 0x00000000040f72ca */ /* 0x001fe400000e0000 */
[----:B------:R-:W-:-:S03]  /*0430*/  LEA.HI R3, R3, R2, RZ, 0x2 ;  /* 0x0000000203037211 */ /* 0x000fc600078f10ff */
[----:B------:R-:W-:Y:S01]  /*0440*/  VOTEU.ALL UP0, P0 ;  /* 0x00000000003f7886 */ /* 0x000fe20000000000 */
[----:B------:R-:W-:-:S03]  /*0450*/  LOP3.LUT R3, R3, 0xfffffffc, RZ, 0xc0, !PT ;  /* 0xfffffffc03037812 */ /* 0x000fc600078ec0ff */
[----:B------:R-:W-:Y:S01]  /*0460*/  VOTEU.ALL UP1, P1 ;  /* 0x00000000003f7886 */ /* 0x000fe20000820000 */
[----:B------:R-:W0:Y:S01]  /*0470*/  @!UP0 S2UR UR7, SR_CgaCtaId ;  /* 0x00000000000789c3 */ /* 0x000e220000008800 */
[----:B------:R-:W-:Y:S01]  /*0480*/  @!UP0 UMOV UR6, 0x400 ;  /* 0x0000040000068882 */ /* 0x000fe20000000000 */
[----:B------:R-:W-:-:S04]  /*0490*/  @!UP0 UIADD3 UR4, -UR4, 0x100000, URZ ;  /* 0x0010000004048890 */ /* 0x000fc8000fffe13f */
[----:B------:R-:W-:Y:S02]  /*04a0*/  @!UP0 USHF.L.U32 UR5, UR4, 0xb, URZ ;  /* 0x0000000b04058899 */ /* 0x000fe4000800063f */
[----:B------:R-:W-:Y:S01]  /*04b0*/  @!UP0 USHF.L.U32 UR4, UR4, 0x1, URZ ;  /* 0x0000000104048899 */ /* 0x000fe2000800063f */
[----:B------:R-:W-:Y:S01]  /*04c0*/  IMAD.IADD R20, R2, 0x1, -R3 ;  /* 0x0000000102147824 */ /* 0x000fe200078e0a03 */
[----:B------:R-:W-:Y:S01]  /*04d0*/  @!UP1 UMOV UR9, 0x400 ;  /* 0x0000040000099882 */ /* 0x000fe20000000000 */
[----:B------:R-:W-:Y:S01]  /*04e0*/  VOTEU.ALL UP2, P1 ;  /* 0x00000000003f7886 */ /* 0x000fe20000840000 */
[----:B------:R-:W-:Y:S01]  /*04f0*/  VOTEU.ALL UP3, P1 ;  /* 0x00000000003f7886 */ /* 0x000fe20000860000 */
[----:B------:R-:W-:Y:S01]  /*0500*/  VOTEU.ALL UP4, P1 ;  /* 0x00000000003f7886 */ /* 0x000fe20000880000 */
[----:B------:R-:W1:Y:S01]  /*0510*/  @!UP1 S2UR UR10, SR_CgaCtaId ;  /* 0x00000000000a99c3 */ /* 0x000e620000008800 */
[----:B------:R-:W-:Y:S01]  /*0520*/  VOTEU.ALL UP5, P1 ;  /* 0x00000000003f7886 */ /* 0x000fe200008a0000 */
[----:B0-----:R-:W-:-:S02]  /*0530*/  @!UP0 ULEA UR8, UR7, UR6, 0x18 ;  /* 0x0000000607088291 */ /* 0x001fc4000f8ec03f */
[----:B------:R-:W-:-:S04]  /*0540*/  @!UP1 UIADD3 UR6, -UR11, 0x100000, URZ ;  /* 0x001000000b069890 */ /* 0x000fc8000fffe13f */
[----:B------:R-:W-:Y:S02]  /*0550*/  @!UP1 USHF.L.U32 UR7, UR6, 0xb, URZ ;  /* 0x0000000b06079899 */ /* 0x000fe4000800063f */
[----:B------:R-:W-:Y:S01]  /*0560*/  @!UP1 USHF.L.U32 UR6, UR6, 0x1, URZ ;  /* 0x0000000106069899 */ /* 0x000fe2000800063f */
[----:B------:R-:W-:Y:S01]  /*0570*/  VOTEU.ALL UP0, P0 ;  /* 0x00000000003f7886 */ /* 0x000fe20000000000 */
[----:B-1----:R-:W-:Y:S01]  /*0580*/  @!UP1 ULEA UR9, UR10, UR9, 0x18 ;  /* 0x000000090a099291 */ /* 0x002fe2000f8ec03f */
[----:B------:R-:W-:Y:S02]  /*0590*/  VOTEU.ALL UP1, P0 ;  /* 0x00000000003f7886 */ /* 0x000fe40000020000 */
[----:B------:R-:W-:Y:S01]  /*05a0*/  ULDC.64 UR10, c[0x0][0x598] ;  /* 0x00016600000a7ab9 */ /* 0x000fe20000000a00 */
[----:B------:R-:W-:Y:S01]  /*05b0*/  ISETP.NE.AND P0, PT, R20, 0x3, PT ;  /* 0x000000031400780c */ /* 0x000fe20003f05270 */
[----:B------:R-:W0:Y:S02]  /*05c0*/  FENCE.VIEW.ASYNC.S ;  /* 0x00000000000073c6 */ /* 0x000e240000000000 */
[----:B0-----:R0:W3:Y:S01]  /*05d0*/  @!UP0 SYNCS.EXCH.64 URZ, [UR8+0x80], UR4 ;  /* 0x00008004083f85b2 */ /* 0x0010e20008000100 */
[----:B------:R-:W-:-:S02]  /*05e0*/  ISETP.NE.U32.AND P1, PT, RZ, UR10, PT ;  /* 0x0000000aff007c0c */ /* 0x000fc4000bf25070 */
[----:B------:R-:W-:Y:S02]  /*05f0*/  ISETP.EQ.OR P0, PT, R20, RZ, !P0 ;  /* 0x000000ff1400720c */ /* 0x000fe40004702670 */
[----:B------:R-:W-:Y:S02]  /*0600*/  ISETP.NE.AND.EX P1, PT, RZ, UR11, PT, P1 ;  /* 0x0000000bff007c0c */ /* 0x000fe4000bf25310 */
[----:B------:R-:W-:-:S04]  /*0610*/  ISETP.EQ.AND P0, PT, R5, RZ, P0 ;  /* 0x000000ff0500720c */ /* 0x000fc80000702270 */
[----:B------:R-:W-:-:S04]  /*0620*/  SEL R7, RZ, 0x1, !P0 ;  /* 0x00000001ff077807 */ /* 0x000fc80004000000 */
[----:B------:R-:W-:Y:S01]  /*0630*/  SEL R7, R7, 0x2, P2 ;  /* 0x0000000207077807 */ /* 0x000fe20001000000 */
[----:B------:R0:W3:Y:S01]  /*0640*/  @!UP1 SYNCS.EXCH.64 URZ, [UR8+0x88], UR4 ;  /* 0x00008804083f95b2 */ /* 0x0000e20008000100 */
[----:B------:R-:W-:Y:S01]  /*0650*/  NOP ;  /* 0x0000000000007918 */ /* 0x000fe20000000000 */
[----:B------:R0:W3:Y:S01]  /*0660*/  @!UP2 SYNCS.EXCH.64 URZ, [UR9+0x60], UR6 ;  /* 0x00006006093fa5b2 */ /* 0x0000e20008000100 */
[----:B------:R0:W3:Y:S01]  /*0670*/  @!UP3 SYNCS.EXCH.64 URZ, [UR9+0x68], UR6 ;  /* 0x00006806093fb5b2 */ /* 0x0000e20008000100 */
[----:B------:R0:W3:Y:S01]  /*0680*/  @!UP4 SYNCS.EXCH.64 URZ, [UR9+0x70], UR6 ;  /* 0x00007006093fc5b2 */ /* 0x0000e20008000100 */
[----:B------:R0:W3:Y:S01]  /*0690*/  @!UP5 SYNCS.EXCH.64 URZ, [UR9+0x78], UR6 ;  /* 0x00007806093fd5b2 */ /* 0x0000e20008000100 */
[----:B------:R-:W-:Y:S01]  /*06a0*/  NOP ;  /* 0x0000000000007918 */ /* 0x000fe20000000000 */
[----:B---34-:R-:W-:Y:S06]  /*06b0*/  BAR.SYNC.DEFER_BLOCKING 0x0 ;  /* 0x0000000000007b1d */ /* 0x018fec0000010000 */
[----:B0-----:R-:W-:Y:S05]  /*06c0*/  @!P1 BRA `(.L_x_3) ;  /* 0x00000000001c9947 */ /* 0x001fea0003800000 */
[----:B------:R-:W0:Y:S02]  /*06d0*/  LDC.64 R2, c[0x0][0x598] ;  /* 0x00016600ff027b82 */ /* 0x000e240000000a00 */
[----:B0-----:R-:W2:Y:S02]  /*06e0*/  LDG.E.64 R2, desc[UR18][R2.64] ;  /* 0x0000001202027981 */ /* 0x001ea4000c1e1b00 */
[----:B--2---:R-:W-:-:S04]  /*06f0*/  ISETP.NE.U32.AND P0, PT, R2, RZ, PT ;  /* 0x000000ff0200720c */ /* 0x004fc80003f05070 */
[----:B------:R-:W-:-:S13]  /*0700*/  ISETP.NE.AND.EX P0, PT, R3, RZ, PT, P0 ;  /* 0x000000ff0300720c */ /* 0x000fda0003f05300 */
[----:B------:R-:W-:Y:S05]  /*0710*/  @!P0 BRA `(.L_x_3) ;  /* 0x0000000000088947 */ /* 0x000fea0003800000 */
[----:B------:R2:W5:Y:S01]  /*0720*/  LD.E R10, desc[UR18][R2.64] ;  /* 0x00000012020a7980 */ /* 0x000562000c101900 */
[----:B------:R-:W-:Y:S05]  /*0730*/  BRA `(.L_x_4) ;  /* 0x0000000000207947 */ /* 0x000fea0003800000 */
.L_x_3:
[----:B------:R-:W-:Y:S02]  /*0740*/  ULDC.64 UR4, c[0x0][0x588] ;  /* 0x0001620000047ab9 */ /* 0x000fe40000000a00 */
[----:B------:R-:W-:-:S04]  /*0750*/  ISETP.NE.U32.AND P0, PT, RZ, UR4, PT ;  /* 0x00000004ff007c0c */ /* 0x000fc8000bf05070 */
[----:B------:R-:W-:-:S13]  /*0760*/  ISETP.NE.AND.EX P0, PT, RZ, UR5, PT, P0 ;  /* 0x00000005ff007c0c */ /* 0x000fda000bf05300 */
[----:B------:R-:W-:Y:S05]  /*0770*/  @!P0 BRA `(.L_x_5) ;  /* 0x00000000000c8947 */ /* 0x000fea0003800000 */
[----:B------:R-:W0:Y:S02]  /*0780*/  LDC.64 R2, c[0x0][0x588] ;  /* 0x00016200ff027b82 */ /* 0x000e240000000a00 */
[----:B0-----:R1:W5:Y:S01]  /*0790*/  LDG.E R10, desc[UR18][R2.64] ;  /* 0x00000012020a7981 */ /* 0x001362000c1e1900 */
[----:B------:R-:W-:Y:S05]  /*07a0*/  BRA `(.L_x_4) ;  /* 0x0000000000047947 */ /* 0x000fea0003800000 */
.L_x_5:
[----:B------:R-:W0:Y:S02]  /*07b0*/  LDC R10, c[0x0][0x580] ;  /* 0x00016000ff0a7b82 */ /* 0x000e240000000800 */
.L_x_4:
[----:B------:R-:W-:Y:S02]  /*07c0*/  ULDC.64 UR4, c[0x0][0x5a0] ;  /* 0x0001680000047ab9 */ /* 0x000fe40000000a00 */
[----:B------:R-:W-:-:S04]  /*07d0*/  ISETP.NE.U32.AND P0, PT, RZ, UR4, PT ;  /* 0x00000004ff007c0c */ /* 0x000fc8000bf05070 */
[----:B------:R-:W-:-:S13]  /*07e0*/  ISETP.NE.AND.EX P0, PT, RZ, UR5, PT, P0 ;  /* 0x00000005ff007c0c */ /* 0x000fda000bf05300 */
[----:B------:R-:W-:Y:S05]  /*07f0*/  @!P0 BRA `(.L_x_6) ;  /* 0x00000000001c8947 */ /* 0x000fea0003800000 */
[----:B-12---:R-:W1:Y:S02]  /*0800*/  LDC.64 R2, c[0x0][0x5a0] ;  /* 0x00016800ff027b82 */ /* 0x006e640000000a00 */
[----:B-1----:R-:W2:Y:S02]  /*0810*/  LDG.E.64 R2, desc[UR18][R2.64] ;  /* 0x0000001202027981 */ /* 0x002ea4000c1e1b00 */
[----:B--2---:R-:W-:-:S04]  /*0820*/  ISETP.NE.U32.AND P0, PT, R2, RZ, PT ;  /* 0x000000ff0200720c */ /* 0x004fc80003f05070 */
[----:B------:R-:W-:-:S13]  /*0830*/  ISETP.NE.AND.EX P0, PT, R3, RZ, PT, P0 ;  /* 0x000000ff0300720c */ /* 0x000fda0003f05300 */
[----:B------:R-:W-:Y:S05]  /*0840*/  @!P0 BRA `(.L_x_6) ;  /* 0x0000000000088947 */ /* 0x000fea0003800000 */
[----:B------:R1:W5:Y:S01]  /*0850*/  LD.E R12, desc[UR18][R2.64] ;  /* 0x00000012020c7980 */ /* 0x000362000c101900 */
[----:B------:R-:W-:Y:S05]  /*0860*/  BRA `(.L_x_7) ;  /* 0x0000000000207947 */ /* 0x000fea0003800000 */
.L_x_6:
[----:B------:R-:W-:Y:S02]  /*0870*/  ULDC.64 UR4, c[0x0][0x590] ;  /* 0x0001640000047ab9 */ /* 0x000fe40000000a00 */
[----:B------:R-:W-:-:S04]  /*0880*/  ISETP.NE.U32.AND P0, PT, RZ, UR4, PT ;  /* 0x00000004ff007c0c */ /* 0x000fc8000bf05070 */
[----:B------:R-:W-:-:S13]  /*0890*/  ISETP.NE.AND.EX P0, PT, RZ, UR5, PT, P0 ;  /* 0x00000005ff007c0c */ /* 0x000fda000bf05300 */
[----:B------:R-:W-:Y:S05]  /*08a0*/  @!P0 BRA `(.L_x_8) ;  /* 0x00000000000c8947 */ /* 0x000fea0003800000 */
[----:B-12---:R-:W1:Y:S02]  /*08b0*/  LDC.64 R2, c[0x0][0x590] ;  /* 0x00016400ff027b82 */ /* 0x006e640000000a00 */
[----:B-1----:R4:W5:Y:S01]  /*08c0*/  LDG.E R12, desc[UR18][R2.64] ;  /* 0x00000012020c7981 */ /* 0x002962000c1e1900 */
[----:B------:R-:W-:Y:S05]  /*08d0*/  BRA `(.L_x_7) ;  /* 0x0000000000047947 */ /* 0x000fea0003800000 */
.L_x_8:
[----:B------:R-:W3:Y:S02]  /*08e0*/  LDC R12, c[0x0][0x584] ;  /* 0x00016100ff0c7b82 */ /* 0x000ee40000000800 */
.L_x_7:
[----:B------:R-:W0:Y:S01]  /*08f0*/  LDC R0, c[0x0][0x65c] ;  /* 0x00019700ff007b82 */ /* 0x000e220000000800 */
[----:B------:R-:W1:Y:S01]  /*0900*/  S2R R21, SR_CTAID.Y ;  /* 0x0000000000157919 */ /* 0x000e620000002600 */
[----:B------:R-:W-:Y:S01]  /*0910*/  ULDC UR8, c[0x0][0x28c] ;  /* 0x0000a30000087ab9 */ /* 0x000fe20000000800 */
[----:B------:R-:W-:Y:S01]  /*0920*/  ISETP.NE.AND P0, PT, R5, 0x2, PT ;  /* 0x000000020500780c */ /* 0x000fe20003f05270 */
[----:B------:R-:W-:Y:S01]  /*0930*/  UIADD3 UR8, UR8, 0x3f, URZ ;  /* 0x0000003f08087890 */ /* 0x000fe2000fffe03f */
[----:B------:R-:W3:Y:S01]  /*0940*/  S2R R14, SR_CTAID.X ;  /* 0x00000000000e7919 */ /* 0x000ee20000002500 */
[----:B------:R-:W-:Y:S01]  /*0950*/  UMOV UR5, URZ ;  /* 0x0000003f00057c82 */ /* 0x000fe20008000000 */
[----:B------:R-:W-:Y:S01]  /*0960*/  UMOV UR4, URZ ;  /* 0x0000003f00047c82 */ /* 0x000fe20008000000 */
[----:B------:R-:W-:-:S04]  /*0970*/  USHF.R.S32.HI UR9, URZ, 0x1f, UR8 ;  /* 0x0000001f3f097899 */ /* 0x000fc80008011408 */
[----:B------:R-:W-:-:S04]  /*0980*/  ULEA.HI UR9, UR9, UR8, URZ, 0x6 ;  /* 0x0000000809097291 */ /* 0x000fc8000f8f303f */
[----:B------:R-:W-:Y:S01]  /*0990*/  USHF.R.S32.HI UR13, URZ, 0x6, UR9 ;  /* 0x000000063f0d7899 */ /* 0x000fe20008011409 */
[----:B0-----:R-:W-:-:S13]  /*09a0*/  ISETP.NE.AND P2, PT, R0, 0x1, PT ;  /* 0x000000010000780c */ /* 0x001fda0003f45270 */
[----:B------:R-:W3:Y:S01]  /*09b0*/  @P2 LDC R15, c[0x0][0x10] ;  /* 0x00000400ff0f2b82 */ /* 0x000ee20000000800 */
[----:B-12-4-:R-:W-:Y:S02]  /*09c0*/  @P2 IMAD.MOV.U32 R2, RZ, RZ, R21 ;  /* 0x000000ffff022224 */ /* 0x016fe400078e0015 */
[----:B------:R-:W-:Y:S02]  /*09d0*/  @P2 IMAD.MOV.U32 R3, RZ, RZ, RZ ;  /* 0x000000ffff032224 */ /* 0x000fe400078e00ff */
[----:B------:R-:W-:-:S03]  /*09e0*/  @P2 IMAD.MOV.U32 R5, RZ, RZ, RZ ;  /* 0x000000ffff052224 */ /* 0x000fc600078e00ff */
[----:B------:R-:W0:Y:S01]  /*09f0*/  @!P2 LDC R9, c[0x0][0xc] ;  /* 0x00000300ff09ab82 */ /* 0x000e220000000800 */
[----:B------:R-:W-:Y:S01]  /*0a00*/  ULDC UR6, c[0x0][0xc] ;  /* 0x0000030000067ab9 */ /* 0x000fe20000000800 */
[----:B------:R-:W-:Y:S02]  /*0a10*/  ULDC UR7, c[0x0][0x10] ;  /* 0x0000040000077ab9 */ /* 0x000fe40000000800 */
[----:B------:R-:W-:-:S04]  /*0a20*/  UIMAD.WIDE.U32 UR6, UR6, UR7, URZ ;  /* 0x00000007060672a5 */ /* 0x000fc8000f8e003f */
[----:B------:R-:W1:Y:S01]  /*0a30*/  LDC R8, c[0x0][0x14] ;  /* 0x00000500ff087b82 */ /* 0x000e620000000800 */
[----:B---3--:R-:W-:-:S04]  /*0a40*/  @P2 IMAD.WIDE.U32 R2, R14, R15, R2 ;  /* 0x0000000f0e022225 */ /* 0x008fc800078e0002 */
[----:B------:R-:W-:Y:S02]  /*0a50*/  IMAD.MOV.U32 R15, RZ, RZ, RZ ;  /* 0x000000ffff0f7224 */ /* 0x000fe400078e00ff */
[----:B------:R-:W-:Y:S02]  /*0a60*/  @P2 IMAD.IADD R3, R3, 0x1, R5 ;  /* 0x0000000103032824 */ /* 0x000fe400078e0205 */
[----:B0-----:R-:W-:-:S04]  /*0a70*/  @!P2 IMAD.WIDE.U32 R4, R9, R21, R14 ;  /* 0x000000150904a225 */ /* 0x001fc800078e000e */
[----:B------:R-:W-:Y:S02]  /*0a80*/  @!P2 IMAD.MOV.U32 R2, RZ, RZ, R4 ;  /* 0x000000ffff02a224 */ /* 0x000fe400078e0004 */
[----:B------:R-:W-:Y:S02]  /*0a90*/  @!P2 IMAD.MOV.U32 R3, RZ, RZ, R5 ;  /* 0x000000ffff03a224 */ /* 0x000fe400078e0005 */
[C---:B-1----:R-:W-:Y:S02]  /*0aa0*/  IMAD R17, R8.reuse, UR7, RZ ;  /* 0x0000000708117c24 */ /* 0x042fe4000f8e02ff */
[----:B------:R-:W-:Y:S01]  /*0ab0*/  IMAD.WIDE.U32 R8, R8, UR6, RZ ;  /* 0x0000000608087c25 */ /* 0x000fe2000f8e00ff */
[----:B------:R-:W-:-:S03]  /*0ac0*/  ULDC.64 UR6, c[0x0][0x650] ;  /* 0x0001940000067ab9 */ /* 0x000fc60000000a00 */
[----:B------:R-:W-:Y:S01]  /*0ad0*/  IMAD.IADD R0, R9, 0x1, R17 ;  /* 0x0000000109007824 */ /* 0x000fe200078e0211 */
[----:B------:R-:W-:Y:S06]  /*0ae0*/  @P0 BRA `(.L_x_9) ;  /* 0x0000000000200947 */ /* 0x000fec0003800000 */
[----:B------:R-:W-:Y:S01]  /*0af0*/  UISETP.GE.U32.AND UP0, UPT, UR13, 0x5, UPT ;  /* 0x000000050d00788c */ /* 0x000fe2000bf06070 */
[----:B------:R-:W-:Y:S01]  /*0b00*/  IADD3 R2, P0, R2, R8, RZ ;  /* 0x0000000802027210 */ /* 0x000fe20007f1e0ff */
[----:B------:R-:W-:-:S04]  /*0b10*/  UIMAD.WIDE.U32 UR4, UR13, -0x33333333, URZ ;  /* 0xcccccccd0d0478a5 */ /* 0x000fc8000f8e003f */
[----:B------:R-:W-:Y:S01]  /*0b20*/  USHF.R.U32.HI UR5, URZ, 0x2, UR5 ;  /* 0x000000023f057899 */ /* 0x000fe20008011605 */
[----:B------:R-:W-:Y:S02]  /*0b30*/  IMAD.X R3, R0, 0x1, R3, P0 ;  /* 0x0000000100037824 */ /* 0x000fe400000e0603 */
[----:B------:R-:W-:Y:S02]  /*0b40*/  UMOV UR4, URZ ;  /* 0x0000003f00047c82 */ /* 0x000fe40008000000 */
[----:B------:R-:W-:Y:S02]  /*0b50*/  @UP0 ULOP3.LUT UR4, UR5, 0x1, URZ, 0xc0, !UPT ;  /* 0x0000000105040892 */ /* 0x000fe4000f8ec03f */
[----:B------:R-:W-:-:S12]  /*0b60*/  UIMAD UR5, UR5, -0x5, UR13 ;  /* 0xfffffffb050578a4 */ /* 0x000fd8000f8e020d */
.L_x_9:
[----:B------:R-:W-:Y:S01]  /*0b70*/  ISETP.GE.U32.AND P0, PT, R2, UR6, PT ;  /* 0x0000000602007c0c */ /* 0x000fe2000bf06070 */
[----:B------:R-:W-:Y:S01]  /*0b80*/  IMAD.MOV.U32 R6, RZ, RZ, -0x1 ;  /* 0xffffffffff067424 */ /* 0x000fe200078e00ff */
[----:B------:R-:W-:Y:S01]  /*0b90*/  PRMT R16, RZ, 0x7610, R16 ;  /* 0x00007610ff107816 */ /* 0x000fe20000000010 */
[----:B------:R-:W-:Y:S01]  /*0ba0*/  IMAD.MOV.U32 R5, RZ, RZ, -0x1 ;  /* 0xffffffffff057424 */ /* 0x000fe200078e00ff */
[----:B------:R-:W-:Y:S01]  /*0bb0*/  ISETP.GE.U32.AND.EX P0, PT, R3, UR7, PT, P0 ;  /* 0x0000000703007c0c */ /* 0x000fe2000bf06100 */
[----:B------:R-:W-:-:S12]  /*0bc0*/  IMAD.MOV.U32 R4, RZ, RZ, -0x1 ;  /* 0xffffffffff047424 */ /* 0x000fd800078e00ff */
[----:B------:R-:W-:Y:S05]  /*0bd0*/  @P0 BRA `(.L_x_10) ;  /* 0x00000004005c0947 */ /* 0x000fea0003800000 */
[----:B------:R-:W0:Y:S01]  /*0be0*/  LDC.64 R24, c[0x0][0x628] ;  /* 0x00018a00ff187b82 */ /* 0x000e220000000a00 */
[----:B------:R-:W-:Y:S02]  /*0bf0*/  IMAD.MOV.U32 R4, RZ, RZ, R2 ;  /* 0x000000ffff047224 */ /* 0x000fe400078e0002 */
[----:B------:R-:W-:-:S05]  /*0c00*/  IMAD.MOV.U32 R5, RZ, RZ, R3 ;  /* 0x000000ffff057224 */ /* 0x000fca00078e0003 */
[----:B------:R-:W1:Y:S08]  /*0c10*/  LDC R6, c[0x0][0x630] ;  /* 0x00018c00ff067b82 */ /* 0x000e700000000800 */
[----:B------:R-:W2:Y:S01]  /*0c20*/  LDC.64 R26, c[0x0][0x620] ;  /* 0x00018800ff1a7b82 */ /* 0x000ea20000000a00 */
[----:B0-----:R-:W-:-:S04]  /*0c30*/  ISETP.NE.U32.AND P0, PT, R24, RZ, PT ;  /* 0x000000ff1800720c */ /* 0x001fc80003f05070 */
[----:B------:R-:W-:-:S13]  /*0c40*/  ISETP.NE.AND.EX P0, PT, R25, RZ, PT, P0 ;  /* 0x000000ff1900720c */ /* 0x000fda0003f05300 */
[----:B-12---:R-:W-:Y:S05]  /*0c50*/  @!P0 BRA `(.L_x_11) ;  /* 0x0000000000288947 */ /* 0x006fea0003800000 */
[----:B------:R-:W0:Y:S02]  /*0c60*/  LDC R19, c[0x0][0x634] ;  /* 0x00018d00ff137b82 */ /* 0x000e240000000800 */
[----:B0-----:R-:W-:-:S05]  /*0c70*/  IADD3 R19, P0, R2, R19, RZ ;  /* 0x0000001302137210 */ /* 0x001fca0007f1e0ff */
[----:B------:R-:W-:-:S04]  /*0c80*/  IMAD.X R23, RZ, RZ, R3, P0 ;  /* 0x000000ffff177224 */ /* 0x000fc800000e0603 */
[----:B------:R-:W-:-:S04]  /*0c90*/  IMAD.WIDE.U32 R4, R23, R24, RZ ;  /* 0x0000001817047225 */ /* 0x000fc800078e00ff */
[----:B------:R-:W-:-:S04]  /*0ca0*/  IMAD.WIDE.U32 R16, P0, R19, R25, R4 ;  /* 0x0000001913107225 */ /* 0x000fc80007800004 */
[----:B------:R-:W-:-:S04]  /*0cb0*/  IMAD.WIDE.U32 R4, R19, R24, RZ ;  /* 0x0000001813047225 */ /* 0x000fc800078e00ff */
[----:B------:R-:W-:Y:S01]  /*0cc0*/  IMAD.X R19, RZ, RZ, RZ, P0 ;  /* 0x000000ffff137224 */ /* 0x000fe200000e06ff */
[----:B------:R-:W-:Y:S01]  /*0cd0*/  IADD3 RZ, P0, R5, R16, RZ ;  /* 0x0000001005ff7210 */ /* 0x000fe20007f1e0ff */
[----:B------:R-:W-:-:S04]  /*0ce0*/  IMAD.MOV.U32 R18, RZ, RZ, R17 ;  /* 0x000000ffff127224 */ /* 0x000fc800078e0011 */
[----:B------:R-:W-:-:S08]  /*0cf0*/  IMAD.WIDE.U32.X R4, R23, R25, R18, P0 ;  /* 0x0000001917047225 */ /* 0x000fd000000e0412 */
.L_x_11:
[--C-:B------:R-:W-:Y:S01]  /*0d00*/  SHF.R.U64 R32, R4, R6, R5.reuse ;  /* 0x0000000604207219 */ /* 0x100fe20000001205 */
[----:B------:R-:W0:Y:S01]  /*0d10*/  LDC.64 R28, c[0x0][0x640] ;  /* 0x00019000ff1c7b82 */ /* 0x000e220000000a00 */
[----:B------:R-:W-:Y:S01]  /*0d20*/  I2FP.F32.U32 R4, R14 ;  /* 0x0000000e00047245 */ /* 0x000fe20000201000 */
[----:B------:R-:W-:Y:S01]  /*0d30*/  ULDC UR6, c[0x0][0x150] ;  /* 0x0000540000067ab9 */ /* 0x000fe20000000800 */
[----:B------:R-:W-:Y:S02]  /*0d40*/  SHF.R.U32.HI R5, RZ, R6, R5 ;  /* 0x00000006ff057219 */ /* 0x000fe40000011605 */
[----:B------:R-:W-:Y:S01]  /*0d50*/  IADD3 R17, P0, RZ, -R32, RZ ;  /* 0x80000020ff117210 */ /* 0x000fe20007f1e0ff */
[----:B------:R-:W-:Y:S01]  /*0d60*/  FMUL R6, R4, UR6 ;  /* 0x0000000604067c20 */ /* 0x000fe20008400000 */
[----:B------:R-:W-:Y:S01]  /*0d70*/  ULDC UR6, c[0x0][0x154] ;  /* 0x0000550000067ab9 */ /* 0x000fe20000000800 */
[----:B------:R-:W1:Y:S02]  /*0d80*/  LDC R18, c[0x0][0x618] ;  /* 0x00018600ff127b82 */ /* 0x000e640000000800 */
[----:B------:R-:W-:-:S02]  /*0d90*/  IMAD.X R19, RZ, RZ, ~R5, P0 ;  /* 0x000000ffff137224 */ /* 0x000fc400000e0e05 */
[----:B------:R-:W2:Y:S01]  /*0da0*/  F2I.U32.TRUNC.NTZ R6, R6 ;  /* 0x0000000600067305 */ /* 0x000ea2000020f000 */
[----:B------:R-:W-:-:S03]  /*0db0*/  IMAD.WIDE.U32 R4, R17, R26, R2 ;  /* 0x0000001a11047225 */ /* 0x000fc600078e0002 */
[----:B------:R-:W3:Y:S01]  /*0dc0*/  LDC R15, c[0x0][0x144] ;  /* 0x00005100ff0f7b82 */ /* 0x000ee20000000800 */
[----:B------:R-:W-:-:S04]  /*0dd0*/  IMAD R16, R19, R26, RZ ;  /* 0x0000001a13107224 */ /* 0x000fc800078e02ff */
[----:B------:R-:W-:-:S03]  /*0de0*/  IMAD R17, R17, R27, R16 ;  /* 0x0000001b11117224 */ /* 0x000fc600078e0210 */
[----:B------:R-:W4:Y:S01]  /*0df0*/  LDC R22, c[0x0][0x608] ;  /* 0x00018200ff167b82 */ /* 0x000f220000000800 */
[----:B------:R-:W-:Y:S01]  /*0e00*/  IMAD.IADD R17, R5, 0x1, R17 ;  /* 0x0000000105117824 */ /* 0x000fe200078e0211 */
[----:B0-----:R-:W-:Y:S01]  /*0e10*/  ISETP.NE.U32.AND P0, PT, R28, RZ, PT ;  /* 0x000000ff1c00720c */ /* 0x001fe20003f05070 */
[----:B--2---:R-:W-:-:S03]  /*0e20*/  IMAD.MOV R5, RZ, RZ, -R6 ;  /* 0x000000ffff057224 */ /* 0x004fc600078e0a06 */
[----:B------:R-:W-:Y:S02]  /*0e30*/  ISETP.NE.AND.EX P0, PT, R29, RZ, PT, P0 ;  /* 0x000000ff1d00720c */ /* 0x000fe40003f05300 */
[----:B------:R-:W0:Y:S01]  /*0e40*/  LDC R19, c[0x0][0x658] ;  /* 0x00019600ff137b82 */ /* 0x000e220000000800 */
[-CC-:B-1----:R-:W-:Y:S02]  /*0e50*/  SHF.R.U64 R26, R4, R18.reuse, R17.reuse ;  /* 0x00000012041a7219 */ /* 0x182fe40000001211 */
[----:B------:R-:W-:Y:S02]  /*0e60*/  I2FP.F32.U32 R4, R21 ;  /* 0x0000001500047245 */ /* 0x000fe40000201000 */
[----:B------:R-:W-:Y:S01]  /*0e70*/  SHF.R.U32.HI R17, RZ, R18, R17 ;  /* 0x00000012ff117219 */ /* 0x000fe20000011611 */
[----:B------:R-:W-:Y:S02]  /*0e80*/  IMAD.MOV.U32 R18, RZ, RZ, 0x1 ;  /* 0x00000001ff127424 */ /* 0x000fe400078e00ff */
[----:B------:R-:W1:Y:S01]  /*0e90*/  LDC R24, c[0x0][0x148] ;  /* 0x00005200ff187b82 */ /* 0x000e620000000800 */
[----:B---3--:R-:W-:-:S02]  /*0ea0*/  IMAD R6, R15, R5, R14 ;  /* 0x000000050f067224 */ /* 0x008fc400078e020e */
[----:B------:R-:W-:Y:S01]  /*0eb0*/  FMUL R5, R4, UR6 ;  /* 0x0000000604057c20 */ /* 0x000fe20008400000 */
[----:B------:R-:W-:-:S04]  /*0ec0*/  IMAD.MOV.U32 R4, RZ, RZ, -0x1 ;  /* 0xffffffffff047424 */ /* 0x000fc800078e00ff */
[----:B------:R-:W2:Y:S01]  /*0ed0*/  LDC R25, c[0x0][0x600] ;  /* 0x00018000ff197b82 */ /* 0x000ea20000000800 */
[-CC-:B----4-:R-:W-:Y:S02]  /*0ee0*/  SHF.R.U64 R34, R26, R22.reuse, R17.reuse ;  /* 0x000000161a227219 */ /* 0x190fe40000001211 */
[----:B------:R-:W-:Y:S02]  /*0ef0*/  SHF.R.U32.HI R14, RZ, R22, R17 ;  /* 0x00000016ff0e7219 */ /* 0x000fe40000011611 */
[----:B------:R3:W4:Y:S03]  /*0f00*/  F2I.U32.TRUNC.NTZ R22, R5 ;  /* 0x0000000500167305 */ /* 0x000726000020f000 */
[----:B------:R-:W1:Y:S01]  /*0f10*/  LDC R27, c[0x0][0x648] ;  /* 0x00019200ff1b7b82 */ /* 0x000e620000000800 */
[-C--:B0-----:R-:W-:Y:S02]  /*0f20*/  SHF.R.U64 R36, R34, R19.reuse, R14 ;  /* 0x0000001322247219 */ /* 0x081fe4000000120e */
[----:B------:R-:W-:-:S02]  /*0f30*/  SHF.L.U32 R4, R4, R19, RZ ;  /* 0x0000001304047219 */ /* 0x000fc400000006ff */
[-C--:B------:R-:W-:Y:S02]  /*0f40*/  SHF.R.U32.HI R14, RZ, R19.reuse, R14 ;  /* 0x00000013ff0e7219 */ /* 0x080fe4000001160e */
[----:B------:R-:W-:Y:S01]  /*0f50*/  SHF.L.U32 R18, R18, R19, RZ ;  /* 0x0000001312127219 */ /* 0x000fe200000006ff */
[----:B------:R-:W0:Y:S01]  /*0f60*/  LDC R31, c[0x0][0x638] ;  /* 0x00018e00ff1f7b82 */ /* 0x000e220000000800 */
[----:B------:R-:W-:Y:S01]  /*0f70*/  LOP3.LUT R19, RZ, R4, RZ, 0x33, !PT ;  /* 0x00000004ff137212 */ /* 0x000fe200078e33ff */
[----:B------:R-:W-:Y:S02]  /*0f80*/  IMAD.MOV.U32 R4, RZ, RZ, R36 ;  /* 0x000000ffff047224 */ /* 0x000fe400078e0024 */
[----:B---3--:R-:W-:-:S04]  /*0f90*/  IMAD.MOV.U32 R5, RZ, RZ, R14 ;  /* 0x000000ffff057224 */ /* 0x008fc800078e000e */
[----:B------:R-:W3:Y:S01]  /*0fa0*/  LDC R30, c[0x0][0x610] ;  /* 0x00018400ff1e7b82 */ /* 0x000ee20000000800 */
[----:B----4-:R-:W-:Y:S05]  /*0fb0*/  @!P0 BRA `(.L_x_12) ;  /* 0x0000000000288947 */ /* 0x010fea0003800000 */
[----:B------:R-:W4:Y:S02]  /*0fc0*/  LDC R17, c[0x0][0x64c] ;  /* 0x00019300ff117b82 */ /* 0x000f240000000800 */
[----:B----4-:R-:W-:-:S05]  /*0fd0*/  IADD3 R17, P0, R36, R17, RZ ;  /* 0x0000001124117210 */ /* 0x010fca0007f1e0ff */
        /* <DEDUP_REMOVED lines=8> */
.L_x_12:
[----:B-1----:R-:W-:Y:S01]  /*1060*/  SHF.R.U64 R4, R4, R27, R5 ;  /* 0x0000001b04047219 */ /* 0x002fe20000001205 */
[----:B--2---:R-:W-:Y:S01]  /*1070*/  VIADD R5, R25, 0xffffffff ;  /* 0xffffffff19057836 */ /* 0x004fe20000000000 */
[----:B------:R-:W-:Y:S01]  /*1080*/  LOP3.LUT R19, R34, R19, RZ, 0xc0, !PT ;  /* 0x0000001322137212 */ /* 0x000fe200078ec0ff */
[----:B------:R-:W-:Y:S02]  /*1090*/  IMAD.MOV R22, RZ, RZ, -R22 ;  /* 0x000000ffff167224 */ /* 0x000fe400078e0a16 */
[----:B------:R-:W-:Y:S01]  /*10a0*/  IMAD.MOV R14, RZ, RZ, -R4 ;  /* 0x000000ffff0e7224 */ /* 0x000fe200078e0a04 */
[----:B------:R-:W-:Y:S01]  /*10b0*/  LOP3.LUT R5, R26, R5, RZ, 0xc0, !PT ;  /* 0x000000051a057212 */ /* 0x000fe200078ec0ff */
[----:B------:R-:W-:Y:S02]  /*10c0*/  IMAD R19, R18, R4, R19 ;  /* 0x0000000412137224 */ /* 0x000fe400078e0213 */
[----:B------:R-:W-:Y:S02]  /*10d0*/  @P2 IMAD R6, R24, R22, R21 ;  /* 0x0000001618062224 */ /* 0x000fe400078e0215 */
[----:B0-----:R-:W-:-:S02]  /*10e0*/  IMAD R4, R14, R31, R36 ;  /* 0x0000001f0e047224 */ /* 0x001fc400078e0224 */
[----:B---3--:R-:W-:Y:S02]  /*10f0*/  IMAD R6, R19, R30, R6 ;  /* 0x0000001e13067224 */ /* 0x008fe400078e0206 */
[----:B------:R-:W-:Y:S02]  /*1100*/  IMAD R15, R4, R25, R5 ;  /* 0x00000019040f7224 */ /* 0x000fe400078e0205 */
[----:B------:R-:W-:Y:S02]  /*1110*/  IMAD.MOV.U32 R16, RZ, RZ, 0x1 ;  /* 0x00000001ff107424 */ /* 0x000fe400078e00ff */
[----:B------:R-:W-:Y:S01]  /*1120*/  IMAD.MOV.U32 R4, RZ, RZ, R32 ;  /* 0x000000ffff047224 */ /* 0x000fe200078e0020 */
[----:B------:R-:W-:Y:S02]  /*1130*/  SEL R5, R15, R6, !P2 ;  /* 0x000000060f057207 */ /* 0x000fe40005000000 */
[----:B------:R-:W-:-:S07]  /*1140*/  SEL R6, R6, R15, !P2 ;  /* 0x0000000f06067207 */ /* 0x000fce0005000000 */
.L_x_10:
[----:B------:R-:W-:Y:S05]  /*1150*/  @!P3 BRA `(.L_x_13) ;  /* 0x0000006c0058b947 */ /* 0x000fea0003800000 */
[----:B------:R-:W-:-:S13]  /*1160*/  ISETP.GT.U32.AND P0, PT, R33, 0x1, PT ;  /* 0x000000012100780c */ /* 0x000fda0003f04070 */
[----:B------:R-:W-:Y:S05]  /*1170*/  @P0 EXIT ;  /* 0x000000000000094d */ /* 0x000fea0003800000 */
.L_x_14:
[----:B------:R-:W-:-:S08]  /*1180*/  NOP ;  /* 0x0000000000007918 */ /* 0x000fd00000000000 */
[----:B------:R-:W0:Y:S02]  /*1190*/  USETMAXREG.TRY_ALLOC.CTAPOOL UP0, 0xe8 ;  /* 0x000000e8000079c8 */ /* 0x000e240008000600 */
[----:B0-----:R-:W-:-:S13]  /*11a0*/  PLOP3.LUT P0, PT, PT, PT, UP0, 0x80, 0x0 ;  /* 0x000000000000781c */ /* 0x001fda0003f0f008 */
[----:B------:R-:W-:Y:S05]  /*11b0*/  @!P0 BRA `(.L_x_14) ;  /* 0xfffffffc00f08947 */ /* 0x000fea000383ffff */
[----:B------:R-:W-:-:S13]  /*11c0*/  LOP3.LUT P0, RZ, R16, 0xff, RZ, 0xc0, !PT ;  /* 0x000000ff10ff7812 */ /* 0x000fda000780c0ff */
[----:B------:R-:W-:Y:S05]  /*11d0*/  @!P0 EXIT ;  /* 0x000000000000894d */ /* 0x000fea0003800000 */
[----:B------:R-:W0:Y:S01]  /*11e0*/  S2UR UR6, SR_CgaCtaId ;  /* 0x00000000000679c3 */ /* 0x000e220000008800 */
[----:B------:R-:W-:Y:S01]  /*11f0*/  SHF.R.S32.HI R14, RZ, 0x1f, R11 ;  /* 0x0000001fff0e7819 */ /* 0x000fe2000001140b */
[----:B------:R-:W-:Y:S01]  /*1200*/  UIADD3 UR7, UR15, -0x1, URZ ;  /* 0xffffffff0f077890 */ /* 0x000fe2000fffe03f */
[----:B------:R-:W-:Y:S01]  /*1210*/  LOP3.LUT R146, R7, 0x1, RZ, 0xfc, !PT ;  /* 0x0000000107927812 */ /* 0x000fe200078efcff */
[----:B------:R-:W-:Y:S01]  /*1220*/  UMOV UR12, 0x400 ;  /* 0x00000400000c7882 */ /* 0x000fe20000000000 */
[CC--:B------:R-:W-:Y:S01]  /*1230*/  LEA.HI R13, R14.reuse, R11.reuse, RZ, 0x2 ;  /* 0x0000000b0e0d7211 */ /* 0x0c0fe200078f10ff */
[----:B------:R-:W-:Y:S01]  /*1240*/  UISETP.LT.AND UP0, UPT, UR13, 0x1, UPT ;  /* 0x000000010d00788c */ /* 0x000fe2000bf01270 */
[----:B------:R-:W-:Y:S01]  /*1250*/  LEA.HI R17, R14, R11, RZ, 0x5 ;  /* 0x0000000b0e117211 */ /* 0x000fe200078f28ff */
[----:B------:R-:W-:Y:S01]  /*1260*/  USHF.L.U32 UR21, UR13, 0x1, URZ ;  /* 0x000000010d157899 */ /* 0x000fe2000800063f */
[--C-:B------:R-:W-:Y:S01]  /*1270*/  SHF.R.S32.HI R15, RZ, 0x2, R13.reuse ;  /* 0x00000002ff0f7819 */ /* 0x100fe2000001140d */
[----:B------:R-:W-:Y:S01]  /*1280*/  USEL UR14, UR13, 0x1, UP0 ;  /* 0x000000010d0e7887 */ /* 0x000fe20008000000 */
[----:B------:R-:W-:Y:S01]  /*1290*/  SHF.R.S32.HI R16, RZ, 0x1f, R13 ;  /* 0x0000001fff107819 */ /* 0x000fe2000001140d */
[----:B------:R-:W-:Y:S01]  /*12a0*/  UISETP.NE.AND UP0, UPT, UR7, URZ, UPT ;  /* 0x0000003f0700728c */ /* 0x000fe2000bf05270 */
[----:B------:R-:W-:Y:S01]  /*12b0*/  SHF.R.S32.HI R17, RZ, 0x5, R17 ;  /* 0x00000005ff117819 */ /* 0x000fe20000011411 */
[----:B------:R-:W-:Y:S01]  /*12c0*/  UIADD3 UR14, -UR14, UR13, URZ ;  /* 0x0000000d0e0e7290 */ /* 0x000fe2000fffe13f */
[----:B------:R-:W-:-:S04]  /*12d0*/  LEA.HI R16, R16, R15, RZ, 0x3 ;  /* 0x0000000f10107211 */ /* 0x000fc800078f18ff */
[----:B------:R-:W-:Y:S01]  /*12e0*/  LOP3.LUT R16, R16, 0xfffffff8, RZ, 0xc0, !PT ;  /* 0xfffffff810107812 */ /* 0x000fe200078ec0ff */
[----:B0-----:R-:W-:-:S04]  /*12f0*/  ULEA UR12, UR6, UR12, 0x18 ;  /* 0x0000000c060c7291 */ /* 0x001fc8000f8ec03f */
[----:B------:R-:W-:Y:S01]  /*1300*/  IMAD.IADD R14, R15, 0x1, -R16 ;  /* 0x000000010f0e7824 */ /* 0x000fe200078e0a10 */
[----:B------:R-:W-:Y:S01]  /*1310*/  USHF.L.U32 UR6, UR7, 0x3, URZ ;  /* 0x0000000307067899 */ /* 0x000fe2000800063f */
[----:B------:R-:W-:Y:S01]  /*1320*/  LOP3.LUT R16, R13, 0xfffffffc, RZ, 0xc0, !PT ;  /* 0xfffffffc0d107812 */ /* 0x000fe200078ec0ff */
[----:B------:R-:W-:Y:S01]  /*1330*/  USEL UR7, URZ, 0x1, UP0 ;  /* 0x000000013f077887 */ /* 0x000fe20008000000 */
[--C-:B------:R-:W-:Y:S01]  /*1340*/  IMAD R13, R17, -0x10, -R14.reuse ;  /* 0xfffffff0110d7824 */ /* 0x100fe200078e0a0e */
[----:B------:R-:W-:Y:S01]  /*1350*/  ULOP3.LUT UR6, UR6, 0x8, URZ, 0xc0, !UPT ;  /* 0x0000000806067892 */ /* 0x000fe2000f8ec03f */
[----:B------:R-:W-:Y:S01]  /*1360*/  SHF.R.S32.HI R15, RZ, 0x1f, R14 ;  /* 0x0000001fff0f7819 */ /* 0x000fe2000001140e */
[----:B------:R-:W-:Y:S01]  /*1370*/  UIADD3 UR22, UR12, 0x60, URZ ;  /* 0x000000600c167890 */ /* 0x000fe2000fffe03f */
[----:B------:R-:W-:Y:S01]  /*1380*/  IMAD.IADD R11, R11, 0x1, -R16 ;  /* 0x000000010b0b7824 */ /* 0x000fe200078e0a10 */
[----:B------:R-:W-:Y:S01]  /*1390*/  ULOP3.LUT UR23, UR6, 0x8, URZ, 0x3c, !UPT ;  /* 0x0000000806177892 */ /* 0x000fe2000f8e3c3f */
[----:B------:R-:W-:Y:S01]  /*13a0*/  IMAD.U32 R148, RZ, RZ, UR7 ;  /* 0x00000007ff947e24 */ /* 0x000fe2000f8e00ff */
[----:B------:R-:W-:Y:S01]  /*13b0*/  ULOP3.LUT UR16, UR6, 0x18, URZ, 0x3c, !UPT ;  /* 0x0000001806107892 */ /* 0x000fe2000f8e3c3f */
[----:B------:R-:W-:Y:S01]  /*13c0*/  IMAD.WIDE R14, R17, 0x10, R14 ;  /* 0x00000010110e7825 */ /* 0x000fe200078e020e */
[----:B------:R-:W-:Y:S01]  /*13d0*/  ULEA UR15, UR15, UR22, 0x3 ;  /* 0x000000160f0f7291 */ /* 0x000fe2000f8e183f */
[----:B------:R-:W-:-:S02]  /*13e0*/  ULDC UR6, c[0x0][0x284] ;  /* 0x0000a10000067ab9 */ /* 0x000fc40000000800 */
[----:B------:R-:W-:-:S09]  /*13f0*/  VIADD R13, R13, UR6 ;  /* 0x000000060d0d7c36 */ /* 0x000fd20008000000 */
.L_x_169:
[----:B------:R-:W-:Y:S01]  /*1400*/  SHF.L.U32 R16, R148, 0x1f, RZ ;  /* 0x0000001f94107819 */ /* 0x000fe200000006ff */
[----:B------:R-:W0:Y:S01]  /*1410*/  LDC R17, c[0x0][0x28c] ;  /* 0x0000a300ff117b82 */ /* 0x000e220000000800 */
[----:B------:R-:W-:Y:S01]  /*1420*/  UMOV UR6, URZ ;  /* 0x0000003f00067c82 */ /* 0x000fe20008000000 */
[----:B------:R-:W-:Y:S01]  /*1430*/  UMOV UR17, UR5 ;  /* 0x0000000500117c82 */ /* 0x000fe20008000000 */
[----:B-1----:R-:W1:Y:S01]  /*1440*/  SYNCS.PHASECHK.TRANS64.TRYWAIT P0, [UR15+-0x8], R16 ;  /* 0xfffff810ff0075a7 */ /* 0x002e62000800014f */
[----:B0-----:R-:W-:Y:S01]  /*1450*/  ISETP.GE.AND P1, PT, R17, 0x1, PT ;  /* 0x000000011100780c */ /* 0x001fe20003f26270 */
[----:B-1-34-:R-:W-:-:S12]  /*1460*/  @!P0 BRA `(.L_x_15) ;  /* 0x00000078009c8947 */ /* 0x01afd80003800000 */
.L_x_192:
[----:B------:R-:W-:Y:S01]  /*1470*/  UMOV UR7, URZ ;  /* 0x0000003f00077c82 */ /* 0x000fe20008000000 */
[----:B------:R-:W-:Y:S01]  /*1480*/  UMOV UR8, URZ ;  /* 0x0000003f00087c82 */ /* 0x000fe20008000000 */
[----:B------:R-:W-:Y:S02]  /*1490*/  CS2R R22, SRZ ;  /* 0x0000000000167805 */ /* 0x000fe4000001ff00 */
[----:B------:R-:W-:Y:S02]  /*14a0*/  CS2R R20, SRZ ;  /* 0x0000000000147805 */ /* 0x000fe4000001ff00 */
[----:B------:R-:W-:Y:S02]  /*14b0*/  CS2R R88, SRZ ;  /* 0x0000000000587805 */ /* 0x000fe4000001ff00 */
[----:B------:R-:W-:Y:S02]  /*14c0*/  CS2R R90, SRZ ;  /* 0x00000000005a7805 */ /* 0x000fe4000001ff00 */
[----:B------:R-:W-:-:S02]  /*14d0*/  CS2R R92, SRZ ;  /* 0x00000000005c7805 */ /* 0x000fc4000001ff00 */
[----:B------:R-:W-:Y:S02]  /*14e0*/  CS2R R94, SRZ ;  /* 0x00000000005e7805 */ /* 0x000fe4000001ff00 */
        /* <DEDUP_REMOVED lines=24> */
[----:B------:R-:W-:Y:S01]  /*1670*/  CS2R R144, SRZ ;  /* 0x0000000000907805 */ /* 0x000fe2000001ff00 */
[----:B------:R-:W-:Y:S01]  /*1680*/  IMAD.MOV.U32 R147, RZ, RZ, RZ ;  /* 0x000000ffff937224 */ /* 0x000fe200078e00ff */
[----:B------:R-:W-:Y:S01]  /*1690*/  CS2R R24, SRZ ;  /* 0x0000000000187805 */ /* 0x000fe2000001ff00 */
[----:B------:R-:W-:Y:S01]  /*16a0*/  IMAD.MOV.U32 R149, RZ, RZ, RZ ;  /* 0x000000ffff957224 */ /* 0x000fe200078e00ff */
[----:B------:R-:W-:Y:S01]  /*16b0*/  CS2R R26, SRZ ;  /* 0x00000000001a7805 */ /* 0x000fe2000001ff00 */
[----:B------:R-:W-:Y:S01]  /*16c0*/  IMAD.U32 R19, RZ, RZ, UR4 ;  /* 0x00000004ff137e24 */ /* 0x000fe2000f8e00ff */
        /* <DEDUP_REMOVED lines=29> */
[----:B------:R-:W-:Y:S01]  /*18a0*/  CS2R R86, SRZ ;  /* 0x0000000000567805 */ /* 0x000fe2000001ff00 */
[----:B------:R-:W-:Y:S06]  /*18b0*/  @!P1 BRA `(.L_x_16) ;  /* 0x00000008003c9947 */ /* 0x000fec0003800000 */
[----:B------:R-:W-:-:S13]  /*18c0*/  ISETP.NE.AND P1, PT, R146, 0x3, PT ;  /* 0x000000039200780c */ /* 0x000fda0003f25270 */
[----:B------:R-:W-:Y:S05]  /*18d0*/  @!P1 BRA `(.L_x_17) ;  /* 0x0000000000049947 */ /* 0x000fea0003800000 */
[----:B------:R-:W-:Y:S01]  /*18e0*/  BPT.TRAP 0x1 ;  /* 0x000000040000795c */ /* 0x000fe20000300000 */
.L_x_17:
[----:B------:R-:W-:Y:S01]  /*18f0*/  ULEA UR6, UR5, UR12, 0x3 ;  /* 0x0000000c05067291 */ /* 0x000fe2000f8e183f */
[----:B0-----:R-:W-:-:S05]  /*1900*/  IMAD.U32 R16, RZ, RZ, UR4 ;  /* 0x00000004ff107e24 */ /* 0x001fca000f8e00ff */
[----:B------:R-:W-:-:S04]  /*1910*/  SHF.L.U32 R16, R16, 0x1f, RZ ;  /* 0x0000001f10107819 */ /* 0x000fc800000006ff */
[----:B------:R0:W1:Y:S01]  /*1920*/  SYNCS.PHASECHK.TRANS64.TRYWAIT P0, [UR6], R16 ;  /* 0x00000010ff0075a7 */ /* 0x0000620008000146 */
[----:B------:R-:W-:Y:S05]  /*1930*/  @!P1 BRA `(.L_x_18) ;  /* 0x0000000000049947 */ /* 0x000fea0003800000 */
[----:B------:R-:W-:Y:S01]  /*1940*/  BPT.TRAP 0x1 ;  /* 0x000000040000795c */ /* 0x000fe20000300000 */
.L_x_18:
[----:B-1----:R-:W-:Y:S05]  /*1950*/  @P0 BRA `(.L_x_19) ;  /* 0x0000000000080947 */ /* 0x002fea0003800000 */
[----:B------:R-:W1:Y:S02]  /*1960*/  SYNCS.PHASECHK.TRANS64.TRYWAIT P0, [UR6], R16 ;  /* 0x00000010ff0075a7 */ /* 0x000e640008000146 */
[----:B-1----:R-:W-:Y:S05]  /*1970*/  @!P0 BRA `(.L_x_20) ;  /* 0x0000007400708947 */ /* 0x002fea0003800000 */
.L_x_19:
[----:B------:R-:W-:Y:S01]  /*1980*/  UIADD3 UR6, UR12, 0x180, URZ ;  /* 0x000001800c067890 */ /* 0x000fe2000fffe03f */
[----:B------:R-:W-:Y:S01]  /*1990*/  WARPGROUP.ARRIVE ;  /* 0x00000000000079c5 */ /* 0x000fe20000000000 */
[----:B------:R-:W-:Y:S01]  /*19a0*/  UIADD3 UR7, UR12, 0x5180, URZ ;  /* 0x000051800c077890 */ /* 0x000fe2000fffe03f */
[----:B------:R-:W-:Y:S01]  /*19b0*/  CS2R R22, SRZ ;  /* 0x0000000000167805 */ /* 0x000fe2000001ff00 */
[----:B------:R-:W-:Y:S01]  /*19c0*/  USHF.R.U32.HI UR6, URZ, 0x4, UR6 ;  /* 0x000000043f067899 */ /* 0x000fe20008011606 */
[----:B------:R-:W-:Y:S01]  /*19d0*/  CS2R R20, SRZ ;  /* 0x0000000000147805 */ /* 0x000fe2000001ff00 */
[----:B------:R-:W-:Y:S01]  /*19e0*/  USHF.R.U32.HI UR7, URZ, 0x4, UR7 ;  /* 0x000000043f077899 */ /* 0x000fe20008011607 */
[----:B------:R-:W-:Y:S01]  /*19f0*/  CS2R R88, SRZ ;  /* 0x0000000000587805 */ /* 0x000fe2000001ff00 */
[----:B------:R-:W-:Y:S01]  /*1a00*/  ULOP3.LUT UR6, UR6, 0x3fff, URZ, 0xc0, !UPT ;  /* 0x00003fff06067892 */ /* 0x000fe2000f8ec03f */
[----:B------:R-:W-:Y:S01]  /*1a10*/  CS2R R90, SRZ ;  /* 0x00000000005a7805 */ /* 0x000fe2000001ff00 */
[----:B------:R-:W-:Y:S01]  /*1a20*/  ULOP3.LUT UR7, UR7, 0x3fff, URZ, 0xc0, !UPT ;  /* 0x00003fff07077892 */ /* 0x000fe2000f8ec03f */
[----:B------:R-:W-:Y:S01]  /*1a30*/  CS2R R92, SRZ ;  /* 0x00000000005c7805 */ /* 0x000fe2000001ff00 */
[----:B------:R-:W-:Y:S01]  /*1a40*/  ULOP3.LUT UR6, UR6, 0x10000, URZ, 0xfc, !UPT ;  /* 0x0001000006067892 */ /* 0x000fe2000f8efc3f */
[----:B------:R-:W-:Y:S01]  /*1a50*/  CS2R R94, SRZ ;  /* 0x00000000005e7805 */ /* 0x000fe2000001ff00 */
[----:B------:R-:W-:Y:S01]  /*1a60*/  ULOP3.LUT UR7, UR7, 0x10000, URZ, 0xfc, !UPT ;  /* 0x0001000007077892 */ /* 0x000fe2000f8efc3f */
[----:B------:R-:W-:Y:S01]  /*1a70*/  CS2R R96, SRZ ;  /* 0x0000000000607805 */ /* 0x000fe2000001ff00 */
[----:B------:R-:W-:Y:S01]  /*1a80*/  ULEA UR8, UR5, UR6, 0x8 ;  /* 0x0000000605087291 */ /* 0x000fe2000f8e403f */
[----:B------:R-:W-:Y:S01]  /*1a90*/  CS2R R98, SRZ ;  /* 0x0000000000627805 */ /* 0x000fe2000001ff00 */
[----:B------:R-:W-:Y:S01]  /*1aa0*/  ULEA UR10, UR5, UR7, 0x9 ;  /* 0x00000007050a7291 */ /* 0x000fe2000f8e483f */
[----:B------:R-:W-:Y:S01]  /*1ab0*/  CS2R R100, SRZ ;  /* 0x0000000000647805 */ /* 0x000fe2000001ff00 */
[----:B------:R-:W-:Y:S01]  /*1ac0*/  UMOV UR9, 0x80000020 ;  /* 0x8000002000097882 */ /* 0x000fe20000000000 */
[----:B------:R-:W-:Y:S01]  /*1ad0*/  UMOV UR11, 0x80000020 ;  /* 0x80000020000b7882 */ /* 0x000fe20000000000 */
[----:B------:R-:W-:Y:S01]  /*1ae0*/  ULDC UR7, c[0x0][0x50c] ;  /* 0x0001430000077ab9 */ /* 0x000fe20000000800 */
[----:B------:R-:W-:Y:S01]  /*1af0*/  UMOV UR6, 0x2 ;  /* 0x0000000200067882 */ /* 0x000fe20000000000 */
[----:B------:R-:W-:Y:S01]  /*1b00*/  UISETP.NE.AND UP0, UPT, UR7, 0x2, UPT ;  /* 0x000000020700788c */ /* 0x000fe2000bf05270 */
[----:B------:R-:W-:-:S02]  /*1b10*/  CS2R R102, SRZ ;  /* 0x0000000000667805 */ /* 0x000fc4000001ff00 */
[----:B------:R-:W-:Y:S01]  /*1b20*/  CS2R R104, SRZ ;  /* 0x0000000000687805 */ /* 0x000fe2000001ff00 */
[----:B------:R-:W-:Y:S01]  /*1b30*/  QGMMA.64x128x32.F32.E4M3.E4M3 R24, gdesc[UR8], RZ, !UPT ;  /* 0x01e00000081879f3 */ /* 0x000fe2000c7008ff */
[----:B------:R-:W-:Y:S01]  /*1b40*/  USEL UR7, URZ, 0x1, UP0 ;  /* 0x000000013f077887 */ /* 0x000fe20008000000 */
[----:B------:R-:W-:Y:S01]  /*1b50*/  CS2R R106, SRZ ;  /* 0x00000000006a7805 */ /* 0x000fe2000001ff00 */
[----:B------:R-:W-:Y:S01]  /*1b60*/  UIADD3 UR8, UR8, 0x2, URZ ;  /* 0x0000000208087890 */ /* 0x000fe2000fffe03f */
[----:B------:R-:W-:Y:S01]  /*1b70*/  CS2R R108, SRZ ;  /* 0x00000000006c7805 */ /* 0x000fe2000001ff00 */
[----:B------:R-:W-:Y:S01]  /*1b80*/  UIADD3 UR10, UR10, 0x2, URZ ;  /* 0x000000020a0a7890 */ /* 0x000fe2000fffe03f */
[----:B------:R-:W-:Y:S02]  /*1b90*/  CS2R R110, SRZ ;  /* 0x00000000006e7805 */ /* 0x000fe4000001ff00 */
[----:B------:R-:W-:Y:S01]  /*1ba0*/  ISETP.NE.AND P0, PT, RZ, UR7, PT ;  /* 0x00000007ff007c0c */ /* 0x000fe2000bf05270 */
[----:B------:R-:W-:Y:S01]  /*1bb0*/  UMOV UR9, 0x80000020 ;  /* 0x8000002000097882 */ /* 0x000fe20000000000 */
[----:B------:R-:W-:Y:S01]  /*1bc0*/  UMOV UR11, 0x80000020 ;  /* 0x80000020000b7882 */ /* 0x000fe20000000000 */
        /* <DEDUP_REMOVED lines=17> */
[----:B------:R-:W-:Y:S02]  /*1ce0*/  IMAD.MOV.U32 R147, RZ, RZ, RZ ;  /* 0x000000ffff937224 */ /* 0x000fe400078e00ff */
[----:B------:R-:W-:Y:S01]  /*1cf0*/  IMAD.MOV.U32 R149, RZ, RZ, RZ ;  /* 0x000000ffff957224 */ /* 0x000fe200078e00ff */
[----:B------:R-:W-:Y:S01]  /*1d00*/  QGMMA.64x128x32.F32.E4M3.E4M3 R24, gdesc[UR8], R24, gsb0 ;  /* 0x01e00000081879f3 */ /* 0x000fe20008000818 */
[----:B------:R-:W-:Y:S05]  /*1d10*/  @!P0 BRA `(.L_x_21) ;  /* 0x0000000400088947 */ /* 0x000fea0003800000 */
[----:B------:R-:W-:Y:S02]  /*1d20*/  WARPGROUP.DEPBAR.LE gsb0, 0x0 ;  /* 0x00008000000079c5 */ /* 0x000fe40000010000 */
[----:B------:R-:W-:-:S01]  /*1d30*/  FADD R149, RZ, R24 ;  /* 0x00000018ff957221 */ /* 0x000fc20000000000 */
[----:B------:R-:W-:Y:S01]  /*1d40*/  FADD R144, RZ, R25 ;  /* 0x00000019ff907221 */ /* 0x000fe20000000000 */
        /* <DEDUP_REMOVED lines=62> */
[----:B------:R-:W-:-:S06]  /*2130*/  UMOV UR6, URZ ;  /* 0x0000003f00067c82 */ /* 0x000fcc0008000000 */
.L_x_21:
[----:B------:R-:W-:-:S04]  /*2140*/  UIADD3 UR17, UR5, 0x1, URZ ;  /* 0x0000000105117890 */ /* 0x000fc8000fffe03f */
[----:B------:R-:W-:-:S04]  /*2150*/  UISETP.NE.AND UP0, UPT, UR17, 0x5, UPT ;  /* 0x000000051100788c */ /* 0x000fc8000bf05270 */
[----:B------:R-:W-:Y:S02]  /*2160*/  USEL UR8, URZ, 0x1, UP0 ;  /* 0x000000013f087887 */ /* 0x000fe40008000000 */
[----:B------:R-:W-:Y:S02]  /*2170*/  USEL UR17, UR17, URZ, UP0 ;  /* 0x0000003f11117287 */ /* 0x000fe40008000000 */
[----:B------:R-:W-:-:S06]  /*2180*/  ULOP3.LUT UR8, UR4, UR8, URZ, 0x3c, !UPT ;  /* 0x0000000804087292 */ /* 0x000fcc000f8e3c3f */
[----:B------:R-:W-:Y:S01]  /*2190*/  IMAD.U32 R19, RZ, RZ, UR8 ;  /* 0x00000008ff137e24 */ /* 0x000fe2000f8e00ff */
[----:B------:R-:W-:-:S06]  /*21a0*/  UMOV UR8, 0x1 ;  /* 0x0000000100087882 */ /* 0x000fcc0000000000 */
.L_x_16:
[----:B------:R-:W-:-:S06]  /*21b0*/  UISETP.GE.AND UP0, UPT, UR14, 0x1, UPT ;  /* 0x000000010e00788c */ /* 0x000fcc000bf06270 */
[----:B------:R-:W-:-:S13]  /*21c0*/  PLOP3.LUT P0, PT, PT, PT, UP0, 0x80, 0x0 ;  /* 0x000000000000781c */ /* 0x000fda0003f0f008 */
[----:B------:R-:W-:Y:S05]  /*21d0*/  @!P0 BRA `(.L_x_22) ;  /* 0x0000000800048947 */ /* 0x000fea0003800000 */
[----:B01----:R-:W-:Y:S01]  /*21e0*/  IMAD.U32 R16, RZ, RZ, UR14 ;  /* 0x0000000eff107e24 */ /* 0x003fe2000f8e00ff */
[----:B------:R-:W-:Y:S01]  /*21f0*/  UMOV UR20, UR5 ;  /* 0x0000000500147c82 */ /* 0x000fe20008000000 */
[----:B------:R-:W-:-:S05]  /*2200*/  ULDC UR24, c[0x0][0x50c] ;  /* 0x0001430000187ab9 */ /* 0x000fca0000000800 */
.L_x_30:
[----:B------:R-:W-:-:S13]  /*2210*/  ISETP.NE.AND P1, PT, R146, 0x3, PT ;  /* 0x000000039200780c */ /* 0x000fda0003f25270 */
[----:B01----:R-:W-:Y:S05]  /*2220*/  @!P1 BRA `(.L_x_23) ;  /* 0x0000000000049947 */ /* 0x003fea0003800000 */
[----:B------:R-:W-:Y:S01]  /*2230*/  BPT.TRAP 0x1 ;  /* 0x000000040000795c */ /* 0x000fe20000300000 */
.L_x_23:
[----:B------:R-:W-:Y:S01]  /*2240*/  ULEA UR9, UR17, UR12, 0x3 ;  /* 0x0000000c11097291 */ /* 0x000fe2000f8e183f */
[----:B------:R-:W-:-:S08]  /*2250*/  SHF.L.U32 R17, R19, 0x1f, RZ ;  /* 0x0000001f13117819 */ /* 0x000fd000000006ff */
[----:B------:R0:W1:Y:S01]  /*2260*/  SYNCS.PHASECHK.TRANS64.TRYWAIT P0, [UR9], R17 ;  /* 0x00000011ff0075a7 */ /* 0x0000620008000149 */
[----:B------:R-:W-:Y:S05]  /*2270*/  @!P1 BRA `(.L_x_24) ;  /* 0x0000000000049947 */ /* 0x000fea0003800000 */
[----:B------:R-:W-:Y:S01]  /*2280*/  BPT.TRAP 0x1 ;  /* 0x000000040000795c */ /* 0x000fe20000300000 */
.L_x_24:
[----:B-1----:R-:W-:Y:S05]  /*2290*/  @P0 BRA `(.L_x_25) ;  /* 0x0000000000080947 */ /* 0x002fea0003800000 */
[----:B------:R-:W1:Y:S02]  /*22a0*/  SYNCS.PHASECHK.TRANS64.TRYWAIT P0, [UR9], R17 ;  /* 0x00000011ff0075a7 */ /* 0x000e640008000149 */
[----:B-1----:R-:W-:Y:S05]  /*22b0*/  @!P0 BRA `(.L_x_26) ;  /* 0x0000006c00388947 */ /* 0x002fea0003800000 */
.L_x_25:
[----:B------:R-:W-:Y:S01]  /*22c0*/  UIADD3 UR9, UR12, 0x180, URZ ;  /* 0x000001800c097890 */ /* 0x000fe2000fffe03f */
[----:B------:R-:W-:Y:S01]  /*22d0*/  WARPGROUP.ARRIVE ;  /* 0x00000000000079c5 */ /* 0x000fe20000000000 */
[----:B------:R-:W-:Y:S02]  /*22e0*/  UIADD3 UR10, UR12, 0x5180, URZ ;  /* 0x000051800c0a7890 */ /* 0x000fe4000fffe03f */
[----:B------:R-:W-:Y:S02]  /*22f0*/  UISETP.NE.AND UP0, UPT, UR7, URZ, UPT ;  /* 0x0000003f0700728c */ /* 0x000fe4000bf05270 */
[----:B------:R-:W-:Y:S02]  /*2300*/  USHF.R.U32.HI UR9, URZ, 0x4, UR9 ;  /* 0x000000043f097899 */ /* 0x000fe40008011609 */
[----:B------:R-:W-:Y:S02]  /*2310*/  USHF.R.U32.HI UR10, URZ, 0x4, UR10 ;  /* 0x000000043f0a7899 */ /* 0x000fe4000801160a */
[----:B------:R-:W-:-:S02]  /*2320*/  USEL UR8, UR8, URZ, !UP0 ;  /* 0x0000003f08087287 */ /* 0x000fc4000c000000 */
[----:B------:R-:W-:Y:S02]  /*2330*/  ULOP3.LUT UR9, UR9, 0x3fff, URZ, 0xc0, !UPT ;  /* 0x00003fff09097892 */ /* 0x000fe4000f8ec03f */
[----:B------:R-:W-:Y:S02]  /*2340*/  ULOP3.LUT UR10, UR10, 0x3fff, URZ, 0xc0, !UPT ;  /* 0x00003fff0a0a7892 */ /* 0x000fe4000f8ec03f */
[----:B------:R-:W-:Y:S02]  /*2350*/  UISETP.NE.U32.AND UP0, UPT, UR8, URZ, UPT ;  /* 0x0000003f0800728c */ /* 0x000fe4000bf05070 */
[----:B------:R-:W-:Y:S02]  /*2360*/  ULOP3.LUT UR8, UR9, 0x10000, URZ, 0xfc, !UPT ;  /* 0x0001000009087892 */ /* 0x000fe4000f8efc3f */
[----:B------:R-:W-:Y:S02]  /*2370*/  ULOP3.LUT UR10, UR10, 0x10000, URZ, 0xfc, !UPT ;  /* 0x000100000a0a7892 */ /* 0x000fe4000f8efc3f */
[----:B------:R-:W-:-:S02]  /*2380*/  ULEA UR8, UR17, UR8, 0x8 ;  /* 0x0000000811087291 */ /* 0x000fc4000f8e403f */
[----:B------:R-:W-:Y:S01]  /*2390*/  ULEA UR10, UR17, UR10, 0x9 ;  /* 0x0000000a110a7291 */ /* 0x000fe2000f8e483f */
[----:B------:R-:W-:Y:S01]  /*23a0*/  UMOV UR9, 0x80000020 ;  /* 0x8000002000097882 */ /* 0x000fe20000000000 */
[----:B------:R-:W-:Y:S01]  /*23b0*/  UMOV UR11, 0x80000020 ;  /* 0x80000020000b7882 */ /* 0x000fe20000000000 */
[----:B------:R-:W-:-:S06]  /*23c0*/  UIADD3 UR6, UR6, 0x2, URZ ;  /* 0x0000000206067890 */ /* 0x000fcc000fffe03f */
[----:B------:R-:W-:Y:S01]  /*23d0*/  QGMMA.64x128x32.F32.E4M3.E4M3 R24, gdesc[UR8], R24, UP0 ;  /* 0x01e00000081879f3 */ /* 0x000fe2000bf00818 */
[----:B------:R-:W-:Y:S02]  /*23e0*/  UIADD3 UR8, UR8, 0x2, URZ ;  /* 0x0000000208087890 */ /* 0x000fe4000fffe03f */
[----:B------:R-:W-:Y:S01]  /*23f0*/  UIADD3 UR10, UR10, 0x2, URZ ;  /* 0x000000020a0a7890 */ /* 0x000fe2000fffe03f */
[----:B------:R-:W-:Y:S01]  /*2400*/  UMOV UR9, 0x80000020 ;  /* 0x8000002000097882 */ /* 0x000fe20000000000 */
[----:B------:R-:W-:Y:S01]  /*2410*/  UMOV UR11, 0x80000020 ;  /* 0x80000020000b7882 */ /* 0x000fe20000000000 */
[----:B------:R-:W-:-:S04]  /*2420*/  UISETP.NE.AND UP0, UPT, UR6, UR24, UPT ;  /* 0x000000180600728c */ /* 0x000fc8000bf05270 */
[----:B------:R-:W-:-:S06]  /*2430*/  USEL UR7, URZ, 0x1, UP0 ;  /* 0x000000013f077887 */ /* 0x000fcc0008000000 */
[----:B------:R-:W-:Y:S01]  /*2440*/  ISETP.NE.AND P0, PT, RZ, UR7, PT ;  /* 0x00000007ff007c0c */ /* 0x000fe2000bf05270 */
[----:B------:R-:W-:Y:S03]  /*2450*/  QGMMA.64x128x32.F32.E4M3.E4M3 R24, gdesc[UR8], R24, gsb0 ;  /* 0x01e00000081879f3 */ /* 0x000fe60008000818 */
[----:B------:R-:W-:-:S09]  /*2460*/  WARPGROUP.DEPBAR.LE gsb0, 0x1 ;  /* 0x00008000000079c5 */ /* 0x000fd20000010100 */
[----:B------:R-:W-:Y:S05]  /*2470*/  @!P0 BRA `(.L_x_27) ;  /* 0x0000000400088947 */ /* 0x000fea0003800000 */
[----:B------:R-:W-:Y:S02]  /*2480*/  WARPGROUP.DEPBAR.LE gsb0, 0x0 ;  /* 0x00008000000079c5 */ /* 0x000fe40000010000 */
[----:B------:R-:W-:-:S01]  /*2490*/  FADD R149, R24, R149 ;  /* 0x0000009518957221 */ /* 0x000fc20000000000 */
[----:B------:R-:W-:Y:S01]  /*24a0*/  FADD R144, R25, R144 ;  /* 0x0000009019907221 */ /* 0x000fe20000000000 */
        /* <DEDUP_REMOVED lines=62> */
[----:B------:R-:W-:-:S06]  /*2890*/  UMOV UR6, URZ ;  /* 0x0000003f00067c82 */ /* 0x000fcc0008000000 */
.L_x_27:
[----:B------:R-:W-:Y:S05]  /*28a0*/  @!P1 BRA `(.L_x_28) ;  /* 0x0000000000049947 */ /* 0x000fea0003800000 */
[----:B------:R-:W-:Y:S01]  /*28b0*/  BPT.TRAP 0x1 ;  /* 0x000000040000795c */ /* 0x000fe20000300000 */
.L_x_28:
[----:B------:R-:W-:Y:S01]  /*28c0*/  ULEA UR8, UR20, UR12, 0x3 ;  /* 0x0000000c14087291 */ /* 0x000fe2000f8e183f */
[----:B------:R-:W-:-:S03]  /*28d0*/  ISETP.GT.U32.AND P0, PT, R7, 0x1, PT ;  /* 0x000000010700780c */ /* 0x000fc60003f04070 */
[----:B------:R-:W-:-:S04]  /*28e0*/  UIADD3 UR8, UR8, 0x28, URZ ;  /* 0x0000002808087890 */ /* 0x000fc8000fffe03f */
[----:B------:R-:W-:-:S09]  /*28f0*/  UPRMT UR8, URZ, 0x654, UR8 ;  /* 0x000006543f087896 */ /* 0x000fd20008000008 */
[----:B------:R-:W-:Y:S01]  /*2900*/  SYNCS.ARRIVE.TRANS64.RED.A1T0 RZ, [UR8], RZ ;  /* 0x000000ffffff79a7 */ /* 0x000fe20008100408 */
[----:B------:R-:W-:Y:S05]  /*2910*/  @P0 BRA `(.L_x_29) ;  /* 0x0000000000040947 */ /* 0x000fea0003800000 */
[----:B------:R-:W-:Y:S01]  /*2920*/  BPT.TRAP 0x1 ;  /* 0x000000040000795c */ /* 0x000fe20000300000 */
.L_x_29:
[----:B------:R-:W-:Y:S01]  /*2930*/  UIADD3 UR17, UR17, 0x1, URZ ;  /* 0x0000000111117890 */ /* 0x000fe2000fffe03f */
[C---:B------:R-:W-:Y:S01]  /*2940*/  ISETP.GT.AND P0, PT, R16.reuse, 0x1, PT ;  /* 0x000000011000780c */ /* 0x040fe20003f04270 */
[----:B------:R-:W-:Y:S01]  /*2950*/  UIADD3 UR20, UR20, 0x1, URZ ;  /* 0x0000000114147890 */ /* 0x000fe2000fffe03f */
[----:B------:R-:W-:Y:S01]  /*2960*/  VIADD R16, R16, 0xffffffff ;  /* 0xffffffff10107836 */ /* 0x000fe20000000000 */
[----:B------:R-:W-:Y:S02]  /*2970*/  UISETP.NE.AND UP0, UPT, UR17, 0x5, UPT ;  /* 0x000000051100788c */ /* 0x000fe4000bf05270 */
[----:B------:R-:W-:Y:S02]  /*2980*/  UISETP.NE.AND UP1, UPT, UR20, 0x5, UPT ;  /* 0x000000051400788c */ /* 0x000fe4000bf25270 */
[----:B------:R-:W-:Y:S02]  /*2990*/  USEL UR8, URZ, 0x1, UP0 ;  /* 0x000000013f087887 */ /* 0x000fe40008000000 */
[----:B------:R-:W-:-:S02]  /*29a0*/  USEL UR17, UR17, URZ, UP0 ;  /* 0x0000003f11117287 */ /* 0x000fc40008000000 */
[----:B------:R-:W-:Y:S02]  /*29b0*/  USEL UR20, UR20, URZ, UP1 ;  /* 0x0000003f14147287 */ /* 0x000fe40008800000 */
[----:B------:R-:W-:Y:S01]  /*29c0*/  LOP3.LUT R19, R19, UR8, RZ, 0x3c, !PT ;  /* 0x0000000813137c12 */ /* 0x000fe2000f8e3cff */
[----:B------:R-:W-:Y:S01]  /*29d0*/  UMOV UR8, 0x1 ;  /* 0x0000000100087882 */ /* 0x000fe20000000000 */
[----:B------:R-:W-:Y:S08]  /*29e0*/  @P0 BRA `(.L_x_30) ;  /* 0xfffffff800080947 */ /* 0x000ff0000383ffff */
.L_x_22:
[----:B------:R-:W-:Y:S01]  /*29f0*/  UISETP.NE.AND UP0, UPT, UR6, URZ, UPT ;  /* 0x0000003f0600728c */ /* 0x000fe2000bf05270 */
[----:B01----:R-:W0:Y:S01]  /*2a00*/  LDC R16, c[0x0][0x28c] ;  /* 0x0000a300ff107b82 */ /* 0x003e220000000800 */
[----:B------:R-:W-:Y:S02]  /*2a10*/  IMAD.U32 R17, RZ, RZ, UR23 ;  /* 0x00000017ff117e24 */ /* 0x000fe4000f8e00ff */
[----:B------:R-:W-:-:S06]  /*2a20*/  USEL UR6, URZ, 0x1, !UP0 ;  /* 0x000000013f067887 */ /* 0x000fcc000c000000 */
[----:B------:R-:W-:-:S13]  /*2a30*/  ISETP.NE.AND P0, PT, RZ, UR6, PT ;  /* 0x00000006ff007c0c */ /* 0x000fda000bf05270 */
[----:B------:R-:W-:Y:S05]  /*2a40*/  @!P0 BRA `(.L_x_31) ;  /* 0x0000000400048947 */ /* 0x000fea0003800000 */
[----:B------:R-:W-:Y:S02]  /*2a50*/  WARPGROUP.DEPBAR.LE gsb0, 0x0 ;  /* 0x00008000000079c5 */ /* 0x000fe40000010000 */
[----:B------:R-:W-:Y:S01]  /*2a60*/  FADD R149, R24, R149 ;  /* 0x0000009518957221 */ /* 0x000fe20000000000 */
        /* <DEDUP_REMOVED lines=62> */
[----:B------:R-:W-:-:S07]  /*2e50*/  FADD R22, R22, R87 ;  /* 0x0000005716167221 */ /* 0x000fce0000000000 */
.L_x_31:
[----:B0-----:R-:W-:Y:S01]  /*2e60*/  ISETP.GE.AND P0, PT, R16, 0x1, PT ;  /* 0x000000011000780c */ /* 0x001fe20003f06270 */
[----:B------:R0:W-:Y:S01]  /*2e70*/  SYNCS.ARRIVE.TRANS64.A1T0 RZ, [R17+UR22], RZ ;  /* 0x000000ff11ff79a7 */ /* 0x0001e20008100016 */
[----:B------:R-:W-:-:S11]  /*2e80*/  WARPGROUP.DEPBAR.LE gsb0, 0x0 ;  /* 0x00008000000079c5 */ /* 0x000fd60000010000 */
[----:B------:R-:W-:Y:S05]  /*2e90*/  @!P0 BRA `(.L_x_32) ;  /* 0x0000000000388947 */ /* 0x000fea0003800000 */
[----:B------:R-:W-:-:S13]  /*2ea0*/  ISETP.NE.AND P0, PT, R146, 0x3, PT ;  /* 0x000000039200780c */ /* 0x000fda0003f05270 */
[----:B------:R-:W-:Y:S05]  /*2eb0*/  @!P0 BRA `(.L_x_33) ;  /* 0x0000000000048947 */ /* 0x000fea0003800000 */
[----:B------:R-:W-:Y:S01]  /*2ec0*/  BPT.TRAP 0x1 ;  /* 0x000000040000795c */ /* 0x000fe20000300000 */
.L_x_33:
[----:B------:R-:W-:Y:S01]  /*2ed0*/  UIADD3 UR8, UR14, UR5, URZ ;  /* 0x000000050e087290 */ /* 0x000fe2000fffe03f */
[----:B------:R-:W-:-:S03]  /*2ee0*/  ISETP.GT.U32.AND P0, PT, R7, 0x1, PT ;  /* 0x000000010700780c */ /* 0x000fc60003f04070 */
[----:B------:R-:W-:-:S04]  /*2ef0*/  UIMAD.WIDE.U32 UR6, UR8, -0x33333333, URZ ;  /* 0xcccccccd080678a5 */ /* 0x000fc8000f8e003f */
[----:B------:R-:W-:-:S04]  /*2f00*/  USHF.R.U32.HI UR6, URZ, 0x2, UR7 ;  /* 0x000000023f067899 */ /* 0x000fc80008011607 */
[----:B------:R-:W-:-:S04]  /*2f10*/  UIMAD UR8, UR6, -0x5, UR8 ;  /* 0xfffffffb060878a4 */ /* 0x000fc8000f8e0208 */
[----:B------:R-:W-:-:S04]  /*2f20*/  ULEA UR8, UR8, UR12, 0x3 ;  /* 0x0000000c08087291 */ /* 0x000fc8000f8e183f */
[----:B------:R-:W-:-:S04]  /*2f30*/  UIADD3 UR8, UR8, 0x28, URZ ;  /* 0x0000002808087890 */ /* 0x000fc8000fffe03f */
[----:B------:R-:W-:-:S09]  /*2f40*/  UPRMT UR8, URZ, 0x654, UR8 ;  /* 0x000006543f087896 */ /* 0x000fd20008000008 */
[----:B------:R-:W-:Y:S01]  /*2f50*/  SYNCS.ARRIVE.TRANS64.RED.A1T0 RZ, [UR8], RZ ;  /* 0x000000ffffff79a7 */ /* 0x000fe20008100408 */
[----:B------:R-:W-:Y:S05]  /*2f60*/  @P0 BRA `(.L_x_32) ;  /* 0x0000000000040947 */ /* 0x000fea0003800000 */
[----:B------:R-:W-:Y:S01]  /*2f70*/  BPT.TRAP 0x1 ;  /* 0x000000040000795c */ /* 0x000fe20000300000 */
.L_x_32:
[----:B------:R-:W-:Y:S01]  /*2f80*/  SHF.L.U32 R16, R148, 0x1f, RZ ;  /* 0x0000001f94107819 */ /* 0x000fe200000006ff */
[----:B------:R-:W-:Y:S01]  /*2f90*/  UIADD3 UR5, UR21, UR5, URZ ;  /* 0x0000000515057290 */ /* 0x000fe2000fffe03f */
[----:B------:R-:W1:Y:S01]  /*2fa0*/  LDC R32, c[0x0][0x288] ;  /* 0x0000a200ff207b82 */ /* 0x000e620000000800 */
[----:B------:R-:W-:Y:S01]  /*2fb0*/  UISETP.GE.U32.AND UP1, UPT, UR21, 0x5, UPT ;  /* 0x000000051500788c */ /* 0x000fe2000bf26070 */
[----:B------:R-:W-:Y:S01]  /*2fc0*/  IMAD.SHL.U32 R26, R11, 0x2, RZ ;  /* 0x000000020b1a7824 */ /* 0x000fe200078e00ff */
[----:B------:R-:W-:Y:S02]  /*2fd0*/  UISETP.GT.U32.AND UP0, UPT, UR5, 0x4, UPT ;  /* 0x000000040500788c */ /* 0x000fe4000bf04070 */
[----:B------:R-:W-:Y:S02]  /*2fe0*/  UIMAD.WIDE.U32 UR6, UR5, -0x33333333, URZ ;  /* 0xcccccccd050678a5 */ /* 0x000fe4000f8e003f */
[----:B------:R-:W-:Y:S01]  /*2ff0*/  UISETP.LT.U32.AND UP0, UPT, UR21, 0x5, UP0 ;  /* 0x000000051500788c */ /* 0x000fe20008701070 */
[----:B------:R-:W2:Y:S01]  /*3000*/  SYNCS.PHASECHK.TRANS64.TRYWAIT P0, [UR15+0x8], R16 ;  /* 0x00000810ff0075a7 */ /* 0x000ea2000800014f */
[----:B------:R-:W-:Y:S01]  /*3010*/  USHF.R.U32.HI UR6, URZ, 0x2, UR7 ;  /* 0x000000023f067899 */ /* 0x000fe20008011607 */
[----:B------:R-:W-:Y:S01]  /*3020*/  SHF.R.S32.HI R27, RZ, 0x1f, R26 ;  /* 0x0000001fff1b7819 */ /* 0x000fe2000001141a */
[----:B------:R-:W-:-:S02]  /*3030*/  USEL UR8, URZ, 0x1, !UP0 ;  /* 0x000000013f087887 */ /* 0x000fc4000c000000 */
[----:B------:R-:W-:Y:S02]  /*3040*/  UIMAD UR5, UR6, -0x5, UR5 ;  /* 0xfffffffb060578a4 */ /* 0x000fe4000f8e0205 */
[----:B------:R-:W-:-:S04]  /*3050*/  ULOP3.LUT UR4, UR4, UR8, URZ, 0x3c, !UPT ;  /* 0x0000000804047292 */ /* 0x000fc8000f8e3c3f */
[----:B------:R-:W-:Y:S01]  /*3060*/  @UP1 ULOP3.LUT UR4, UR4, 0x1, UR6, 0x78, !UPT ;  /* 0x0000000104041892 */ /* 0x000fe2000f8e7806 */
[----:B-12---:R-:W-:Y:S11]  /*3070*/  @!P0 BRA `(.L_x_34) ;  /* 0x0000005c00e08947 */ /* 0x006ff60003800000 */
.L_x_193:
[----:B------:R-:W-:Y:S01]  /*3080*/  IMAD.SHL.U32 R28, R6, 0x40, RZ ;  /* 0x00000040061c7824 */ /* 0x000fe200078e00ff */
[----:B------:R-:W-:Y:S01]  /*3090*/  ULDC UR8, c[0x0][0x284] ;  /* 0x0000a10000087ab9 */ /* 0x000fe20000000800 */
[----:B------:R-:W-:Y:S01]  /*30a0*/  IMAD.SHL.U32 R29, R5, 0x80, RZ ;  /* 0x00000080051d7824 */ /* 0x000fe200078e00ff */
[----:B------:R-:W-:Y:S01]  /*30b0*/  SHF.R.S32.HI R34, RZ, 0x1f, R4 ;  /* 0x0000001fff227819 */ /* 0x000fe20000011404 */
[----:B------:R-:W-:Y:S01]  /*30c0*/  ULDC.64 UR6, c[0x0][0x5d0] ;  /* 0x0001740000067ab9 */ /* 0x000fe20000000a00 */
[----:B------:R-:W-:Y:S01]  /*30d0*/  ISETP.GE.AND P0, PT, R28, UR8, PT ;  /* 0x000000081c007c0c */ /* 0x000fe2000bf06270 */
[----:B0-----:R-:W-:Y:S01]  /*30e0*/  IMAD.WIDE.U32 R16, R4, UR6, R26 ;  /* 0x0000000604107c25 */ /* 0x001fe2000f8e001a */
[----:B------:R-:W-:Y:S02]  /*30f0*/  SHF.R.S32.HI R33, RZ, 0x1f, R29 ;  /* 0x0000001fff217819 */ /* 0x000fe4000001141d */
[C---:B------:R-:W-:Y:S01]  /*3100*/  ISETP.GE.OR P0, PT, R29.reuse, R32, P0 ;  /* 0x000000201d00720c */ /* 0x040fe20000706670 */
[----:B------:R-:W-:Y:S01]  /*3110*/  IMAD R5, R34, UR6, RZ ;  /* 0x0000000622057c24 */ /* 0x000fe2000f8e02ff */
[----:B------:R-:W-:-:S03]  /*3120*/  IADD3 R16, P1, R29, R16, RZ ;  /* 0x000000101d107210 */ /* 0x000fc60007f3e0ff */
[----:B------:R-:W-:-:S05]  /*3130*/  IMAD R5, R4, UR7, R5 ;  /* 0x0000000704057c24 */ /* 0x000fca000f8e0205 */
[----:B------:R-:W-:-:S03]  /*3140*/  IADD3.X R17, R33, R17, R5, P1, !PT ;  /* 0x0000001121117210 */ /* 0x000fc60000ffe405 */
[----:B------:R-:W-:Y:S05]  /*3150*/  @P0 BRA `(.L_x_35) ;  /* 0x0000004400b80947 */ /* 0x000fea0003800000 */
[----:B------:R-:W0:Y:S01]  /*3160*/  LDC.64 R30, c[0x0][0x5c8] ;  /* 0x00017200ff1e7b82 */ /* 0x000e220000000a00 */
[----:B------:R-:W-:Y:S01]  /*3170*/  IMAD.WIDE R24, R6, 0x40, R14 ;  /* 0x0000004006187825 */ /* 0x000fe200078e020e */
[----:B------:R-:W-:Y:S01]  /*3180*/  ULDC.64 UR6, c[0x0][0x5c0] ;  /* 0x0001700000067ab9 */ /* 0x000fe20000000a00 */
[----:B------:R-:W-:Y:S02]  /*3190*/  BSSY B0, `(.L_x_35) ;  /* 0x000046a000007945 */ /* 0x000fe40003800000 */
[----:B------:R-:W-:-:S04]  /*31a0*/  IMAD R6, R11, -0x2, R32 ;  /* 0xfffffffe0b067824 */ /* 0x000fc800078e0220 */
[----:B------:R-:W-:Y:S02]  /*31b0*/  IMAD.IADD R6, R6, 0x1, -R29 ;  /* 0x0000000106067824 */ /* 0x000fe400078e0a1d */
[-C--:B0-----:R-:W-:Y:S02]  /*31c0*/  IMAD R5, R25, R30.reuse, RZ ;  /* 0x0000001e19057224 */ /* 0x081fe400078e02ff */
[----:B------:R-:W-:-:S04]  /*31d0*/  IMAD.WIDE.U32 R16, R24, R30, R16 ;  /* 0x0000001e18107225 */ /* 0x000fc800078e0010 */
[----:B------:R-:W-:Y:S01]  /*31e0*/  IMAD R19, R24, R31, R5 ;  /* 0x0000001f18137224 */ /* 0x000fe200078e0205 */
[----:B------:R-:W-:Y:S02]  /*31f0*/  LEA R5, P0, R30, R16, 0x3 ;  /* 0x000000101e057211 */ /* 0x000fe400078018ff */
[----:B------:R-:W-:Y:S01]  /*3200*/  IADD3 R18, P1, R16, UR6, RZ ;  /* 0x0000000610127c10 */ /* 0x000fe2000ff3e0ff */
[----:B------:R-:W-:Y:S01]  /*3210*/  IMAD.IADD R19, R17, 0x1, R19 ;  /* 0x0000000111137824 */ /* 0x000fe200078e0213 */
[----:B------:R-:W-:-:S04]  /*3220*/  IADD3 R16, P3, R5, UR6, RZ ;  /* 0x0000000605107c10 */ /* 0x000fc8000ff7e0ff */
[----:B------:R-:W-:Y:S01]  /*3230*/  LEA.HI.X R5, R30, R19, R31, 0x3, P0 ;  /* 0x000000131e057211 */ /* 0x000fe200000f1c1f */
[----:B------:R-:W-:Y:S01]  /*3240*/  IMAD.IADD R30, R13, 0x1, -R28 ;  /* 0x000000010d1e7824 */ /* 0x000fe200078e0a1c */
[----:B-----5:R-:W-:Y:S02]  /*3250*/  FSETP.NEU.AND P0, PT, R12, RZ, PT ;  /* 0x000000ff0c00720b */ /* 0x020fe40003f0d000 */
[----:B------:R-:W-:Y:S02]  /*3260*/  IADD3.X R19, R19, UR7, RZ, P1, !PT ;  /* 0x0000000713137c10 */ /* 0x000fe40008ffe4ff */
[----:B------:R-:W-:-:S09]  /*3270*/  IADD3.X R17, R5, UR7, RZ, P3, !PT ;  /* 0x0000000705117c10 */ /* 0x000fd20009ffe4ff */
[----:B------:R-:W-:Y:S05]  /*3280*/  @!P0 BRA `(.L_x_36) ;  /* 0x0000003400608947 */ /* 0x000fea0003800000 */
[----:B------:R-:W-:Y:S01]  /*3290*/  ULDC.64 UR6, c[0x0][0x5b8] ;  /* 0x00016e0000067ab9 */ /* 0x000fe20000000a00 */
[----:B------:R-:W-:Y:S01]  /*32a0*/  ULDC.64 UR8, c[0x0][0x5a8] ;  /* 0x00016a0000087ab9 */ /* 0x000fe20000000a00 */
[----:B------:R-:W-:Y:S01]  /*32b0*/  IMAD.WIDE.U32 R26, R4, UR6, R26 ;  /* 0x00000006041a7c25 */ /* 0x000fe2000f8e001a */
[----:B------:R-:W-:Y:S01]  /*32c0*/  BSSY B1, `(.L_x_37) ;  /* 0x0000010000017945 */ /* 0x000fe20003800000 */
[----:B------:R-:W-:Y:S02]  /*32d0*/  PRMT R28, RZ, 0x7610, R28 ;  /* 0x00007610ff1c7816 */ /* 0x000fe4000000001c */
[----:B------:R-:W-:Y:S01]  /*32e0*/  IMAD R5, R34, UR6, RZ ;  /* 0x0000000622057c24 */ /* 0x000fe2000f8e02ff */
[----:B------:R-:W-:-:S03]  /*32f0*/  IADD3 R26, P0, R29, R26, RZ ;  /* 0x0000001a1d1a7210 */ /* 0x000fc60007f1e0ff */
[----:B------:R-:W-:Y:S01]  /*3300*/  IMAD R5, R4, UR7, R5 ;  /* 0x0000000704057c24 */ /* 0x000fe2000f8e0205 */
[----:B------:R-:W-:Y:S02]  /*3310*/  ULDC.64 UR6, c[0x0][0x5b0] ;  /* 0x00016c0000067ab9 */ /* 0x000fe40000000a00 */
[----:B------:R-:W-:Y:S02]  /*3320*/  IMAD R29, R25, UR6, RZ ;  /* 0x00000006191d7c24 */ /* 0x000fe4000f8e02ff */
[----:B------:R-:W-:Y:S02]  /*3330*/  IADD3.X R27, R33, R27, R5, P0, !PT ;  /* 0x0000001b211b7210 */ /* 0x000fe400007fe405 */
[----:B------:R-:W-:Y:S01]  /*3340*/  ISETP.GE.AND P0, PT, R30, 0x1, PT ;  /* 0x000000011e00780c */ /* 0x000fe20003f06270 */
[C---:B------:R-:W-:Y:S02]  /*3350*/  IMAD R29, R24.reuse, UR7, R29 ;  /* 0x00000007181d7c24 */ /* 0x040fe4000f8e021d */
[----:B------:R-:W-:Y:S01]  /*3360*/  IMAD.WIDE.U32 R4, R24, UR6, R26 ;  /* 0x0000000618047c25 */ /* 0x000fe2000f8e001a */
[----:B------:R-:W-:-:S02]  /*3370*/  ISETP.LT.OR P4, PT, R6, 0x1, !P0 ;  /* 0x000000010600780c */ /* 0x000fc40004781670 */
[----:B------:R-:W-:-:S04]  /*3380*/  IADD3 R4, P1, R4, UR8, RZ ;  /* 0x0000000804047c10 */ /* 0x000fc8000ff3e0ff */
[----:B------:R-:W-:-:S07]  /*3390*/  IADD3.X R5, R5, UR9, R29, P1, !PT ;  /* 0x0000000905057c10 */ /* 0x000fce0008ffe41d */
[----:B------:R-:W-:Y:S05]  /*33a0*/  @P4 BRA `(.L_x_38) ;  /* 0x0000000000044947 */ /* 0x000fea0003800000 */
[----:B------:R0:W5:Y:S02]  /*33b0*/  LDG.E.U8 R28, desc[UR18][R4.64] ;  /* 0x00000012041c7981 */ /* 0x000164000c1e1100 */
.L_x_38:
[----:B------:R-:W-:Y:S05]  /*33c0*/  BSYNC B1 ;  /* 0x0000000000017941 */ /* 0x000fea0003800000 */
.L_x_37:
[----:B-----5:R-:W-:Y:S01]  /*33d0*/  LOP3.LUT R28, R28, 0xff, RZ, 0xc0, !PT ;  /* 0x000000ff1c1c7812 */ /* 0x020fe200078ec0ff */
[----:B------:R-:W-:Y:S01]  /*33e0*/  BSSY B1, `(.L_x_39) ;  /* 0x000000b000017945 */ /* 0x000fe20003800000 */
[----:B------:R-:W-:Y:S02]  /*33f0*/  ISETP.LT.OR P3, PT, R6, 0x2, !P0 ;  /* 0x000000020600780c */ /* 0x000fe40004761670 */
[----:B------:R-:W-:-:S05]  /*3400*/  F2FP.F16.E4M3.UNPACK_B R28, R28 ;  /* 0x0000001cff1c723e */ /* 0x000fca00020006ff */
[----:B------:R-:W-:-:S05]  /*3410*/  HADD2.F32 R29, -RZ, R28.H0_H0 ;  /* 0x2000001cff1d7230 */ /* 0x000fca0000004100 */
[----:B------:R-:W-:-:S04]  /*3420*/  FMUL R28, R29, R12 ;  /* 0x0000000c1d1c7220 */ /* 0x000fc80000400000 */
[----:B------:R-:W-:-:S05]  /*3430*/  FFMA R28, R149, R10, R28 ;  /* 0x0000000a951c7223 */ /* 0x000fca000000001c */
[----:B------:R-:W-:Y:S02]  /*3440*/  F2FP.SATFINITE.E4M3.F32.PACK_AB_MERGE_C R29, RZ, R28, RZ ;  /* 0x0000001cff1d723e */ /* 0x000fe400048070ff */
[----:B------:R-:W-:-:S03]  /*3450*/  PRMT R28, RZ, 0x7610, R28 ;  /* 0x00007610ff1c7816 */ /* 0x000fc6000000001c */
[----:B------:R1:W-:Y:S01]  /*3460*/  @!P4 STG.E.U8 desc[UR18][R18.64], R29 ;  /* 0x0000001d1200c986 */ /* 0x0003e2000c101112 */
[----:B------:R-:W-:Y:S05]  /*3470*/  @P3 BRA `(.L_x_40) ;  /* 0x0000000000043947 */ /* 0x000fea0003800000 */
[----:B------:R2:W5:Y:S02]  /*3480*/  LDG.E.U8 R28, desc[UR18][R4.64+0x1] ;  /* 0x00000112041c7981 */ /* 0x000564000c1e1100 */
.L_x_40:
[----:B------:R-:W-:Y:S05]  /*3490*/  BSYNC B1 ;  /* 0x0000000000017941 */ /* 0x000fea0003800000 */
.L_x_39:
[----:B-----5:R-:W-:Y:S01]  /*34a0*/  LOP3.LUT R28, R28, 0xff, RZ, 0xc0, !PT ;  /* 0x000000ff1c1c7812 */ /* 0x020fe200078ec0ff */
[----:B------:R-:W-:Y:S01]  /*34b0*/  BSSY B1, `(.L_x_41) ;  /* 0x0000013000017945 */ /* 0x000fe20003800000 */
[----:B------:R-:W-:Y:S02]  /*34c0*/  IADD3 R31, P1, R24, 0x8, RZ ;  /* 0x00000008181f7810 */ /* 0x000fe40007f3e0ff */
[----:B------:R-:W-:-:S03]  /*34d0*/  F2FP.F16.E4M3.UNPACK_B R28, R28 ;  /* 0x0000001cff1c723e */ /* 0x000fc600020006ff */
[----:B------:R-:W-:Y:S01]  /*34e0*/  IMAD.X R24, RZ, RZ, R25, P1 ;  /* 0x000000ffff187224 */ /* 0x000fe200008e0619 */
[----:B------:R-:W-:Y:S01]  /*34f0*/  ISETP.GE.AND P1, PT, R30, 0x9, PT ;  /* 0x000000091e00780c */ /* 0x000fe20003f26270 */
[----:B-1----:R-:W-:Y:S02]  /*3500*/  HADD2.F32 R29, -RZ, R28.H0_H0 ;  /* 0x2000001cff1d7230 */ /* 0x002fe40000004100 */
[----:B------:R-:W-:Y:S01]  /*3510*/  IMAD R24, R24, UR6, RZ ;  /* 0x0000000618187c24 */ /* 0x000fe2000f8e02ff */
[----:B------:R-:W-:Y:S01]  /*3520*/  ISETP.LT.OR P5, PT, R6, 0x1, !P1 ;  /* 0x000000010600780c */ /* 0x000fe20004fa1670 */
[----:B------:R-:W-:-:S04]  /*3530*/  IMAD.WIDE.U32 R26, R31, UR6, R26 ;  /* 0x000000061f1a7c25 */ /* 0x000fc8000f8e001a */
[----:B------:R-:W-:Y:S01]  /*3540*/  FMUL R29, R29, R12 ;  /* 0x0000000c1d1d7220 */ /* 0x000fe20000400000 */
[----:B------:R-:W-:-:S03]  /*3550*/  IMAD R31, R31, UR7, R24 ;  /* 0x000000071f1f7c24 */ /* 0x000fc6000f8e0218 */
[----:B------:R-:W-:Y:S01]  /*3560*/  FFMA R29, R144, R10, R29 ;  /* 0x0000000a901d7223 */ /* 0x000fe2000000001d */
[----:B------:R-:W-:Y:S02]  /*3570*/  IADD3 R24, P4, R26, UR8, RZ ;  /* 0x000000081a187c10 */ /* 0x000fe4000ff9e0ff */
[----:B------:R-:W-:Y:S02]  /*3580*/  PRMT R26, RZ, 0x7610, R26 ;  /* 0x00007610ff1a7816 */ /* 0x000fe4000000001a */
[----:B------:R-:W-:Y:S02]  /*3590*/  F2FP.SATFINITE.E4M3.F32.PACK_AB_MERGE_C R29, RZ, R29, RZ ;  /* 0x0000001dff1d723e */ /* 0x000fe400048070ff */
[----:B------:R-:W-:-:S03]  /*35a0*/  IADD3.X R25, R27, UR9, R31, P4, !PT ;  /* 0x000000091b197c10 */ /* 0x000fc6000a7fe41f */
[----:B------:R1:W-:Y:S01]  /*35b0*/  @!P3 STG.E.U8 desc[UR18][R18.64+0x1], R29 ;  /* 0x0000011d1200b986 */ /* 0x0003e2000c101112 */
[----:B------:R-:W-:Y:S05]  /*35c0*/  @P5 BRA `(.L_x_42) ;  /* 0x0000000000045947 */ /* 0x000fea0003800000 */
[----:B------:R3:W5:Y:S02]  /*35d0*/  LDG.E.U8 R26, desc[UR18][R24.64] ;  /* 0x00000012181a7981 */ /* 0x000764000c1e1100 */
.L_x_42:
[----:B------:R-:W-:Y:S05]  /*35e0*/  BSYNC B1 ;  /* 0x0000000000017941 */ /* 0x000fea0003800000 */
.L_x_41:
        /* <DEDUP_REMOVED lines=12> */
.L_x_44:
[----:B------:R-:W-:Y:S05]  /*36b0*/  BSYNC B1 ;  /* 0x0000000000017941 */ /* 0x000fea0003800000 */
.L_x_43:
[----:B-----5:R-:W-:Y:S01]  /*36c0*/  LOP3.LUT R26, R26, 0xff, RZ, 0xc0, !PT ;  /* 0x000000ff1a1a7812 */ /* 0x020fe200078ec0ff */
[----:B------:R-:W-:Y:S01]  /*36d0*/  BSSY B1, `(.L_x_45) ;  /* 0x000000b000017945 */ /* 0x000fe20003800000 */
[----:B------:R-:W-:Y:S02]  /*36e0*/  ISETP.LT.OR P4, PT, R6, 0x9, !P0 ;  /* 0x000000090600780c */ /* 0x000fe40004781670 */
[----:B------:R-:W-:-:S05]  /*36f0*/  F2FP.F16.E4M3.UNPACK_B R26, R26 ;  /* 0x0000001aff1a723e */ /* 0x000fca00020006ff */
[----:B----4-:R-:W-:Y:S01]  /*3700*/  HADD2.F32 R27, -RZ, R26.H0_H0 ;  /* 0x2000001aff1b7230 */ /* 0x010fe20000004100 */
[----:B------:R-:W-:-:S04]  /*3710*/  PRMT R26, RZ, 0x7610, R26 ;  /* 0x00007610ff1a7816 */ /* 0x000fc8000000001a */
[----:B------:R-:W-:-:S04]  /*3720*/  FMUL R27, R27, R12 ;  /* 0x0000000c1b1b7220 */ /* 0x000fc80000400000 */
[----:B------:R-:W-:-:S05]  /*3730*/  FFMA R27, R142, R10, R27 ;  /* 0x0000000a8e1b7223 */ /* 0x000fca000000001b */
[----:B------:R-:W-:-:S05]  /*3740*/  F2FP.SATFINITE.E4M3.F32.PACK_AB_MERGE_C R27, RZ, R27, RZ ;  /* 0x0000001bff1b723e */ /* 0x000fca00048070ff */
[----:B------:R4:W-:Y:S01]  /*3750*/  @!P3 STG.E.U8 desc[UR18][R16.64+0x1], R27 ;  /* 0x0000011b1000b986 */ /* 0x0009e2000c101112 */
[----:B------:R-:W-:Y:S05]  /*3760*/  @P4 BRA `(.L_x_46) ;  /* 0x0000000000044947 */ /* 0x000fea0003800000 */
[----:B------:R0:W5:Y:S02]  /*3770*/  LDG.E.U8 R26, desc[UR18][R4.64+0x8] ;  /* 0x00000812041a7981 */ /* 0x000164000c1e1100 */
.L_x_46:
[----:B------:R-:W-:Y:S05]  /*3780*/  BSYNC B1 ;  /* 0x0000000000017941 */ /* 0x000fea0003800000 */
.L_x_45:
[----:B-----5:R-:W-:Y:S01]  /*3790*/  LOP3.LUT R26, R26, 0xff, RZ, 0xc0, !PT ;  /* 0x000000ff1a1a7812 */ /* 0x020fe200078ec0ff */
[----:B------:R-:W-:Y:S01]  /*37a0*/  BSSY B1, `(.L_x_47) ;  /* 0x000000b000017945 */ /* 0x000fe20003800000 */
[----:B------:R-:W-:Y:S02]  /*37b0*/  ISETP.LT.OR P3, PT, R6, 0xa, !P0 ;  /* 0x0000000a0600780c */ /* 0x000fe40004761670 */
[----:B------:R-:W-:-:S05]  /*37c0*/  F2FP.F16.E4M3.UNPACK_B R26, R26 ;  /* 0x0000001aff1a723e */ /* 0x000fca00020006ff */
[----:B----4-:R-:W-:-:S05]  /*37d0*/  HADD2.F32 R27, -RZ, R26.H0_H0 ;  /* 0x2000001aff1b7230 */ /* 0x010fca0000004100 */
[----:B------:R-:W-:-:S04]  /*37e0*/  FMUL R26, R27, R12 ;  /* 0x0000000c1b1a7220 */ /* 0x000fc80000400000 */
[----:B------:R-:W-:-:S05]  /*37f0*/  FFMA R26, R145, R10, R26 ;  /* 0x0000000a911a7223 */ /* 0x000fca000000001a */
[----:B------:R-:W-:Y:S02]  /*3800*/  F2FP.SATFINITE.E4M3.F32.PACK_AB_MERGE_C R27, RZ, R26, RZ ;  /* 0x0000001aff1b723e */ /* 0x000fe400048070ff */
[----:B------:R-:W-:-:S03]  /*3810*/  PRMT R26, RZ, 0x7610, R26 ;  /* 0x00007610ff1a7816 */ /* 0x000fc6000000001a */
[----:B------:R4:W-:Y:S01]  /*3820*/  @!P4 STG.E.U8 desc[UR18][R18.64+0x8], R27 ;  /* 0x0000081b1200c986 */ /* 0x0009e2000c101112 */
[----:B------:R-:W-:Y:S05]  /*3830*/  @P3 BRA `(.L_x_48) ;  /* 0x0000000000043947 */ /* 0x000fea0003800000 */
[----:B------:R0:W5:Y:S02]  /*3840*/  LDG.E.U8 R26, desc[UR18][R4.64+0x9] ;  /* 0x00000912041a7981 */ /* 0x000164000c1e1100 */
.L_x_48:
[----:B------:R-:W-:Y:S05]  /*3850*/  BSYNC B1 ;  /* 0x0000000000017941 */ /* 0x000fea0003800000 */
.L_x_47:
        /* <DEDUP_REMOVED lines=12> */
.L_x_50:
[----:B------:R-:W-:Y:S05]  /*3920*/  BSYNC B1 ;  /* 0x0000000000017941 */ /* 0x000fea0003800000 */
.L_x_49:
        /* <DEDUP_REMOVED lines=12> */
.L_x_52:
[----:B------:R-:W-:Y:S05]  /*39f0*/  BSYNC B1 ;  /* 0x0000000000017941 */ /* 0x000fea0003800000 */
.L_x_51:
        /* <DEDUP_REMOVED lines=12> */
.L_x_54:
[----:B------:R-:W-:Y:S05]  /*3ac0*/  BSYNC B1 ;  /* 0x0000000000017941 */ /* 0x000fea0003800000 */
.L_x_53:
        /* <DEDUP_REMOVED lines=12> */
.L_x_56:
[----:B------:R-:W-:Y:S05]  /*3b90*/  BSYNC B1 ;  /* 0x0000000000017941 */ /* 0x000fea0003800000 */
.L_x_55:
        /* <DEDUP_REMOVED lines=12> */
.L_x_58:
[----:B------:R-:W-:Y:S05]  /*3c60*/  BSYNC B1 ;  /* 0x0000000000017941 */ /* 0x000fea0003800000 */
.L_x_57:
        /* <DEDUP_REMOVED lines=12> */
.L_x_60:
[----:B------:R-:W-:Y:S05]  /*3d30*/  BSYNC B1 ;  /* 0x0000000000017941 */ /* 0x000fea0003800000 */
.L_x_59:
        /* <DEDUP_REMOVED lines=12> */
.L_x_62:
[----:B------:R-:W-:Y:S05]  /*3e00*/  BSYNC B1 ;  /* 0x0000000000017941 */ /* 0x000fea0003800000 */
.L_x_61:
        /* <DEDUP_REMOVED lines=12> */
.L_x_64:
[----:B------:R-:W-:Y:S05]  /*3ed0*/  BSYNC B1 ;  /* 0x0000000000017941 */ /* 0x000fea0003800000 */
.L_x_63:
        /* <DEDUP_REMOVED lines=12> */
.L_x_66:
[----:B------:R-:W-:Y:S05]  /*3fa0*/  BSYNC B1 ;  /* 0x0000000000017941 */ /* 0x000fea0003800000 */
.L_x_65:
        /* <DEDUP_REMOVED lines=12> */
.L_x_68:
[----:B------:R-:W-:Y:S05]  /*4070*/  BSYNC B1 ;  /* 0x0000000000017941 */ /* 0x000fea0003800000 */
.L_x_67:
        /* <DEDUP_REMOVED lines=12> */
.L_x_70:
[----:B------:R-:W-:Y:S05]  /*4140*/  BSYNC B1 ;  /* 0x0000000000017941 */ /* 0x000fea0003800000 */
.L_x_69:
        /* <DEDUP_REMOVED lines=12> */
.L_x_72:
[----:B------:R-:W-:Y:S05]  /*4210*/  BSYNC B1 ;  /* 0x0000000000017941 */ /* 0x000fea0003800000 */
.L_x_71:
        /* <DEDUP_REMOVED lines=12> */
.L_x_74:
[----:B------:R-:W-:Y:S05]  /*42e0*/  BSYNC B1 ;  /* 0x0000000000017941 */ /* 0x000fea0003800000 */
.L_x_73:
        /* <DEDUP_REMOVED lines=12> */
.L_x_76:
[----:B------:R-:W-:Y:S05]  /*43b0*/  BSYNC B1 ;  /* 0x0000000000017941 */ /* 0x000fea0003800000 */
.L_x_75:
        /* <DEDUP_REMOVED lines=12> */
.L_x_78:
[----:B------:R-:W-:Y:S05]  /*4480*/  BSYNC B1 ;  /* 0x0000000000017941 */ /* 0x000fea0003800000 */
.L_x_77:
        /* <DEDUP_REMOVED lines=12> */
.L_x_80:
[----:B------:R-:W-:Y:S05]  /*4550*/  BSYNC B1 ;  /* 0x0000000000017941 */ /* 0x000fea0003800000 */
.L_x_79:
        /* <DEDUP_REMOVED lines=12> */
.L_x_82:
[----:B------:R-:W-:Y:S05]  /*4620*/  BSYNC B1 ;  /* 0x0000000000017941 */ /* 0x000fea0003800000 */
.L_x_81:
        /* <DEDUP_REMOVED lines=12> */
.L_x_84:
[----:B------:R-:W-:Y:S05]  /*46f0*/  BSYNC B1 ;  /* 0x0000000000017941 */ /* 0x000fea0003800000 */
.L_x_83:
        /* <DEDUP_REMOVED lines=12> */
.L_x_86:
[----:B------:R-:W-:Y:S05]  /*47c0*/  BSYNC B1 ;  /* 0x0000000000017941 */ /* 0x000fea0003800000 */
.L_x_85:
        /* <DEDUP_REMOVED lines=12> */
.L_x_88:
[----:B------:R-:W-:Y:S05]  /*4890*/  BSYNC B1 ;  /* 0x0000000000017941 */ /* 0x000fea0003800000 */
.L_x_87:
        /* <DEDUP_REMOVED lines=12> */
.L_x_90:
[----:B------:R-:W-:Y:S05]  /*4960*/  BSYNC B1 ;  /* 0x0000000000017941 */ /* 0x000fea0003800000 */
.L_x_89:
        /* <DEDUP_REMOVED lines=12> */
.L_x_92:
[----:B------:R-:W-:Y:S05]  /*4a30*/  BSYNC B1 ;  /* 0x0000000000017941 */ /* 0x000fea0003800000 */
.L_x_91:
        /* <DEDUP_REMOVED lines=12> */
.L_x_94:
[----:B------:R-:W-:Y:S05]  /*4b00*/  BSYNC B1 ;  /* 0x0000000000017941 */ /* 0x000fea0003800000 */
.L_x_93:
        /* <DEDUP_REMOVED lines=12> */
.L_x_96:
[----:B------:R-:W-:Y:S05]  /*4bd0*/  BSYNC B1 ;  /* 0x0000000000017941 */ /* 0x000fea0003800000 */
.L_x_95:
        /* <DEDUP_REMOVED lines=12> */
.L_x_98:
[----:B------:R-:W-:Y:S05]  /*4ca0*/  BSYNC B1 ;  /* 0x0000000000017941 */ /* 0x000fea0003800000 */
.L_x_97:
        /* <DEDUP_REMOVED lines=12> */
.L_x_100:
[----:B------:R-:W-:Y:S05]  /*4d70*/  BSYNC B1 ;  /* 0x0000000000017941 */ /* 0x000fea0003800000 */
.L_x_99:
        /* <DEDUP_REMOVED lines=12> */
.L_x_102:
[----:B------:R-:W-:Y:S05]  /*4e40*/  BSYNC B1 ;  /* 0x0000000000017941 */ /* 0x000fea0003800000 */
.L_x_101:
        /* <DEDUP_REMOVED lines=12> */
.L_x_104:
[----:B------:R-:W-:Y:S05]  /*4f10*/  BSYNC B1 ;  /* 0x0000000000017941 */ /* 0x000fea0003800000 */
.L_x_103:
        /* <DEDUP_REMOVED lines=12> */
.L_x_106:
[----:B------:R-:W-:Y:S05]  /*4fe0*/  BSYNC B1 ;  /* 0x0000000000017941 */ /* 0x000fea0003800000 */
.L_x_105:
        /* <DEDUP_REMOVED lines=12> */
.L_x_108:
[----:B------:R-:W-:Y:S05]  /*50b0*/  BSYNC B1 ;  /* 0x0000000000017941 */ /* 0x000fea0003800000 */
.L_x_107:
        /* <DEDUP_REMOVED lines=12> */
.L_x_110:
[----:B------:R-:W-:Y:S05]  /*5180*/  BSYNC B1 ;  /* 0x0000000000017941 */ /* 0x000fea0003800000 */
.L_x_109:
        /* <DEDUP_REMOVED lines=12> */
.L_x_112:
[----:B------:R-:W-:Y:S05]  /*5250*/  BSYNC B1 ;  /* 0x0000000000017941 */ /* 0x000fea0003800000 */
.L_x_111:
        /* <DEDUP_REMOVED lines=12> */
.L_x_114:
[----:B------:R-:W-:Y:S05]  /*5320*/  BSYNC B1 ;  /* 0x0000000000017941 */ /* 0x000fea0003800000 */
.L_x_113:
        /* <DEDUP_REMOVED lines=12> */
.L_x_116:
[----:B------:R-:W-:Y:S05]  /*53f0*/  BSYNC B1 ;  /* 0x0000000000017941 */ /* 0x000fea0003800000 */
.L_x_115:
        /* <DEDUP_REMOVED lines=12> */
.L_x_118:
[----:B------:R-:W-:Y:S05]  /*54c0*/  BSYNC B1 ;  /* 0x0000000000017941 */ /* 0x000fea0003800000 */
.L_x_117:
        /* <DEDUP_REMOVED lines=12> */
.L_x_120:
[----:B------:R-:W-:Y:S05]  /*5590*/  BSYNC B1 ;  /* 0x0000000000017941 */ /* 0x000fea0003800000 */
.L_x_119:
        /* <DEDUP_REMOVED lines=12> */
.L_x_122:
[----:B------:R-:W-:Y:S05]  /*5660*/  BSYNC B1 ;  /* 0x0000000000017941 */ /* 0x000fea0003800000 */
.L_x_121:
        /* <DEDUP_REMOVED lines=12> */
.L_x_124:
[----:B------:R-:W-:Y:S05]  /*5730*/  BSYNC B1 ;  /* 0x0000000000017941 */ /* 0x000fea0003800000 */
.L_x_123:
        /* <DEDUP_REMOVED lines=12> */
.L_x_126:
[----:B------:R-:W-:Y:S05]  /*5800*/  BSYNC B1 ;  /* 0x0000000000017941 */ /* 0x000fea0003800000 */
.L_x_125:
        /* <DEDUP_REMOVED lines=12> */
.L_x_128:
[----:B------:R-:W-:Y:S05]  /*58d0*/  BSYNC B1 ;  /* 0x0000000000017941 */ /* 0x000fea0003800000 */
.L_x_127:
        /* <DEDUP_REMOVED lines=12> */
.L_x_130:
[----:B------:R-:W-:Y:S05]  /*59a0*/  BSYNC B1 ;  /* 0x0000000000017941 */ /* 0x000fea0003800000 */
.L_x_129:
        /* <DEDUP_REMOVED lines=12> */
.L_x_132:
[----:B------:R-:W-:Y:S05]  /*5a70*/  BSYNC B1 ;  /* 0x0000000000017941 */ /* 0x000fea0003800000 */
.L_x_131:
        /* <DEDUP_REMOVED lines=12> */
.L_x_134:
[----:B------:R-:W-:Y:S05]  /*5b40*/  BSYNC B1 ;  /* 0x0000000000017941 */ /* 0x000fea0003800000 */
.L_x_133:
        /* <DEDUP_REMOVED lines=12> */
.L_x_136:
[----:B------:R-:W-:Y:S05]  /*5c10*/  BSYNC B1 ;  /* 0x0000000000017941 */ /* 0x000fea0003800000 */
.L_x_135:
        /* <DEDUP_REMOVED lines=12> */
.L_x_138:
[----:B------:R-:W-:Y:S05]  /*5ce0*/  BSYNC B1 ;  /* 0x0000000000017941 */ /* 0x000fea0003800000 */
.L_x_137:
        /* <DEDUP_REMOVED lines=12> */
.L_x_140:
[----:B------:R-:W-:Y:S05]  /*5db0*/  BSYNC B1 ;  /* 0x0000000000017941 */ /* 0x000fea0003800000 */
.L_x_139:
        /* <DEDUP_REMOVED lines=12> */
.L_x_142:
[----:B------:R-:W-:Y:S05]  /*5e80*/  BSYNC B1 ;  /* 0x0000000000017941 */ /* 0x000fea0003800000 */
.L_x_141:
        /* <DEDUP_REMOVED lines=12> */
.L_x_144:
[----:B------:R-:W-:Y:S05]  /*5f50*/  BSYNC B1 ;  /* 0x0000000000017941 */ /* 0x000fea0003800000 */
.L_x_143:
        /* <DEDUP_REMOVED lines=12> */
.L_x_146:
[----:B------:R-:W-:Y:S05]  /*6020*/  BSYNC B1 ;  /* 0x0000000000017941 */ /* 0x000fea0003800000 */
.L_x_145:
        /* <DEDUP_REMOVED lines=12> */
.L_x_148:
[----:B------:R-:W-:Y:S05]  /*60f0*/  BSYNC B1 ;  /* 0x0000000000017941 */ /* 0x000fea0003800000 */
.L_x_147:
        /* <DEDUP_REMOVED lines=12> */
.L_x_150:
[----:B------:R-:W-:Y:S05]  /*61c0*/  BSYNC B1 ;  /* 0x0000000000017941 */ /* 0x000fea0003800000 */
.L_x_149:
        /* <DEDUP_REMOVED lines=12> */
.L_x_152:
[----:B------:R-:W-:Y:S05]  /*6290*/  BSYNC B1 ;  /* 0x0000000000017941 */ /* 0x000fea0003800000 */
.L_x_151:
        /* <DEDUP_REMOVED lines=12> */
.L_x_154:
[----:B------:R-:W-:Y:S05]  /*6360*/  BSYNC B1 ;  /* 0x0000000000017941 */ /* 0x000fea0003800000 */
.L_x_153:
        /* <DEDUP_REMOVED lines=12> */
.L_x_156:
[----:B------:R-:W-:Y:S05]  /*6430*/  BSYNC B1 ;  /* 0x0000000000017941 */ /* 0x000fea0003800000 */
.L_x_155:
        /* <DEDUP_REMOVED lines=12> */
.L_x_158:
[----:B------:R-:W-:Y:S05]  /*6500*/  BSYNC B1 ;  /* 0x0000000000017941 */ /* 0x000fea0003800000 */
.L_x_157:
[----:B-----5:R-:W-:Y:S01]  /*6510*/  LOP3.LUT R26, R26, 0xff, RZ, 0xc0, !PT ;  /* 0x000000ff1a1a7812 */ /* 0x020fe200078ec0ff */
[----:B------:R-:W-:Y:S01]  /*6520*/  BSSY B1, `(.L_x_159) ;  /* 0x000000b000017945 */ /* 0x000fe20003800000 */
[----:B------:R-:W-:Y:S02]  /*6530*/  ISETP.LT.OR P0, PT, R6, 0x7a, !P0 ;  /* 0x0000007a0600780c */ /* 0x000fe40004701670 */
[----:B------:R-:W-:-:S05]  /*6540*/  F2FP.F16.E4M3.UNPACK_B R26, R26 ;  /* 0x0000001aff1a723e */ /* 0x000fca00020006ff */
[----:B----4-:R-:W-:-:S05]  /*6550*/  HADD2.F32 R27, -RZ, R26.H0_H0 ;  /* 0x2000001aff1b7230 */ /* 0x010fca0000004100 */
[----:B------:R-:W-:-:S04]  /*6560*/  FMUL R26, R27, R12 ;  /* 0x0000000c1b1a7220 */ /* 0x000fc80000400000 */
[----:B------:R-:W-:Y:S01]  /*6570*/  FFMA R26, R21, R10, R26 ;  /* 0x0000000a151a7223 */ /* 0x000fe2000000001a */
[----:B------:R-:W-:-:S04]  /*6580*/  PRMT R21, RZ, 0x7610, R21 ;  /* 0x00007610ff157816 */ /* 0x000fc80000000015 */
[----:B------:R-:W-:-:S05]  /*6590*/  F2FP.SATFINITE.E4M3.F32.PACK_AB_MERGE_C R27, RZ, R26, RZ ;  /* 0x0000001aff1b723e */ /* 0x000fca00048070ff */
[----:B------:R4:W-:Y:S01]  /*65a0*/  @!P4 STG.E.U8 desc[UR18][R18.64+0x78], R27 ;  /* 0x0000781b1200c986 */ /* 0x0009e2000c101112 */
[----:B------:R-:W-:Y:S05]  /*65b0*/  @P0 BRA `(.L_x_160) ;  /* 0x0000000000040947 */ /* 0x000fea0003800000 */
[----:B------:R0:W5:Y:S02]  /*65c0*/  LDG.E.U8 R21, desc[UR18][R4.64+0x79] ;  /* 0x0000791204157981 */ /* 0x000164000c1e1100 */
.L_x_160:
[----:B------:R-:W-:Y:S05]  /*65d0*/  BSYNC B1 ;  /* 0x0000000000017941 */ /* 0x000fea0003800000 */
.L_x_159:
[----:B-----5:R-:W-:Y:S01]  /*65e0*/  LOP3.LUT R21, R21, 0xff, RZ, 0xc0, !PT ;  /* 0x000000ff15157812 */ /* 0x020fe200078ec0ff */
[----:B------:R-:W-:Y:S01]  /*65f0*/  BSSY B1, `(.L_x_161) ;  /* 0x000000b000017945 */ /* 0x000fe20003800000 */
[----:B------:R-:W-:Y:S02]  /*6600*/  ISETP.LT.OR P3, PT, R6, 0x79, !P1 ;  /* 0x000000790600780c */ /* 0x000fe40004f61670 */
[----:B------:R-:W-:Y:S02]  /*6610*/  F2FP.F16.E4M3.UNPACK_B R21, R21 ;  /* 0x00000015ff15723e */ /* 0x000fe400020006ff */
[----:B0-2---:R-:W-:-:S03]  /*6620*/  PRMT R4, RZ, 0x7610, R4 ;  /* 0x00007610ff047816 */ /* 0x005fc60000000004 */
[----:B------:R-:W-:-:S05]  /*6630*/  HADD2.F32 R21, -RZ, R21.H0_H0 ;  /* 0x20000015ff157230 */ /* 0x000fca0000004100 */
[----:B------:R-:W-:-:S04]  /*6640*/  FMUL R21, R21, R12 ;  /* 0x0000000c15157220 */ /* 0x000fc80000400000 */
[----:B------:R-:W-:-:S05]  /*6650*/  FFMA R21, R20, R10, R21 ;  /* 0x0000000a14157223 */ /* 0x000fca0000000015 */
[----:B------:R-:W-:-:S05]  /*6660*/  F2FP.SATFINITE.E4M3.F32.PACK_AB_MERGE_C R21, RZ, R21, RZ ;  /* 0x00000015ff15723e */ /* 0x000fca00048070ff */
[----:B------:R0:W-:Y:S01]  /*6670*/  @!P0 STG.E.U8 desc[UR18][R18.64+0x79], R21 ;  /* 0x0000791512008986 */ /* 0x0001e2000c101112 */
[----:B------:R-:W-:Y:S05]  /*6680*/  @P3 BRA `(.L_x_162) ;  /* 0x0000000000043947 */ /* 0x000fea0003800000 */
[----:B------:R2:W5:Y:S02]  /*6690*/  LDG.E.U8 R4, desc[UR18][R24.64+0x78] ;  /* 0x0000781218047981 */ /* 0x000564000c1e1100 */
.L_x_162:
[----:B------:R-:W-:Y:S05]  /*66a0*/  BSYNC B1 ;  /* 0x0000000000017941 */ /* 0x000fea0003800000 */
.L_x_161:
        /* <DEDUP_REMOVED lines=12> */
.L_x_164:
[----:B------:R-:W-:Y:S05]  /*6770*/  BSYNC B1 ;  /* 0x0000000000017941 */ /* 0x000fea0003800000 */
.L_x_163:
[----:B------:R-:W-:Y:S05]  /*6780*/  @P1 BRA `(.L_x_165) ;  /* 0x0000001000281947 */ /* 0x000fea0003800000 */
[----:B-----5:R-:W-:-:S04]  /*6790*/  LOP3.LUT R4, R4, 0xff, RZ, 0xc0, !PT ;  /* 0x000000ff04047812 */ /* 0x020fc800078ec0ff */
[----:B------:R-:W-:-:S05]  /*67a0*/  F2FP.F16.E4M3.UNPACK_B R4, R4 ;  /* 0x00000004ff04723e */ /* 0x000fca00020006ff */
[----:B0-----:R-:W-:-:S05]  /*67b0*/  HADD2.F32 R5, -RZ, R4.H0_H0 ;  /* 0x20000004ff057230 */ /* 0x001fca0000004100 */
[----:B------:R-:W-:-:S04]  /*67c0*/  FMUL R5, R5, R12 ;  /* 0x0000000c05057220 */ /* 0x000fc80000400000 */
[----:B------:R-:W-:-:S05]  /*67d0*/  FFMA R5, R22, R10, R5 ;  /* 0x0000000a16057223 */ /* 0x000fca0000000005 */
[----:B------:R-:W-:-:S05]  /*67e0*/  F2FP.SATFINITE.E4M3.F32.PACK_AB_MERGE_C R5, RZ, R5, RZ ;  /* 0x00000005ff05723e */ /* 0x000fca00048070ff */
[----:B------:R0:W-:Y:S01]  /*67f0*/  STG.E.U8 desc[UR18][R16.64+0x79], R5 ;  /* 0x0000790510007986 */ /* 0x0001e2000c101112 */
[----:B------:R-:W-:Y:S05]  /*6800*/  BRA `(.L_x_165) ;  /* 0x0000001000087947 */ /* 0x000fea0003800000 */
.L_x_36:
[----:B------:R-:W-:Y:S01]  /*6810*/  ISETP.GE.AND P1, PT, R30, 0x1, PT ;  /* 0x000000011e00780c */ /* 0x000fe20003f26270 */
[-C--:B------:R-:W-:Y:S01]  /*6820*/  FMUL R149, R149, R10.reuse ;  /* 0x0000000a95957220 */ /* 0x080fe20000400000 */
[-C--:B------:R-:W-:Y:S01]  /*6830*/  FMUL R144, R144, R10.reuse ;  /* 0x0000000a90907220 */ /* 0x080fe20000400000 */
[----:B------:R-:W-:Y:S01]  /*6840*/  ISETP.GE.AND P0, PT, R30, 0x9, PT ;  /* 0x000000091e00780c */ /* 0x000fe20003f06270 */
[-C--:B------:R-:W-:Y:S01]  /*6850*/  FMUL R147, R147, R10.reuse ;  /* 0x0000000a93937220 */ /* 0x080fe20000400000 */
[----:B------:R-:W-:Y:S01]  /*6860*/  ISETP.LT.OR P4, PT, R6, 0x1, !P1 ;  /* 0x000000010600780c */ /* 0x000fe20004f81670 */
[-C--:B------:R-:W-:Y:S01]  /*6870*/  FMUL R142, R142, R10.reuse ;  /* 0x0000000a8e8e7220 */ /* 0x080fe20000400000 */
[----:B------:R-:W-:Y:S01]  /*6880*/  ISETP.LT.OR P5, PT, R6, 0x2, !P1 ;  /* 0x000000020600780c */ /* 0x000fe20004fa1670 */
[-C--:B------:R-:W-:Y:S01]  /*6890*/  FMUL R145, R145, R10.reuse ;  /* 0x0000000a91917220 */ /* 0x080fe20000400000 */
[----:B------:R-:W-:Y:S01]  /*68a0*/  F2FP.SATFINITE.E4M3.F32.PACK_AB_MERGE_C R149, RZ, R149, RZ ;  /* 0x00000095ff95723e */ /* 0x000fe200048070ff */
[----:B------:R-:W-:Y:S01]  /*68b0*/  FMUL R140, R140, R10 ;  /* 0x0000000a8c8c7220 */ /* 0x000fe20000400000 */
[----:B------:R-:W-:Y:S01]  /*68c0*/  F2FP.SATFINITE.E4M3.F32.PACK_AB_MERGE_C R5, RZ, R144, RZ ;  /* 0x00000090ff05723e */ /* 0x000fe200048070ff */
[-C--:B------:R-:W-:Y:S01]  /*68d0*/  FMUL R143, R143, R10.reuse ;  /* 0x0000000a8f8f7220 */ /* 0x080fe20000400000 */
[----:B------:R-:W-:Y:S01]  /*68e0*/  ISETP.LT.OR P3, PT, R6, 0x1, !P0 ;  /* 0x000000010600780c */ /* 0x000fe20004761670 */
[-C--:B------:R-:W-:Y:S01]  /*68f0*/  FMUL R138, R138, R10.reuse ;  /* 0x0000000a8a8a7220 */ /* 0x080fe20000400000 */
[C---:B------:R-:W-:Y:S01]  /*6900*/  ISETP.LT.OR P6, PT, R6.reuse, 0xa, !P1 ;  /* 0x0000000a0600780c */ /* 0x040fe20004fc1670 */
[-C--:B------:R-:W-:Y:S01]  /*6910*/  FMUL R141, R141, R10.reuse ;  /* 0x0000000a8d8d7220 */ /* 0x080fe20000400000 */
[----:B------:R-:W-:Y:S01]  /*6920*/  F2FP.SATFINITE.E4M3.F32.PACK_AB_MERGE_C R147, RZ, R147, RZ ;  /* 0x00000093ff93723e */ /* 0x000fe200048070ff */
[----:B------:R-:W-:Y:S01]  /*6930*/  @!P4 STG.E.U8 desc[UR18][R18.64], R149 ;  /* 0x000000951200c986 */ /* 0x000fe2000c101112 */
[----:B------:R-:W-:Y:S01]  /*6940*/  ISETP.LT.OR P4, PT, R6, 0x2, !P0 ;  /* 0x000000020600780c */ /* 0x000fe20004781670 */
[----:B------:R-:W-:Y:S01]  /*6950*/  FMUL R136, R136, R10 ;  /* 0x0000000a88887220 */ /* 0x000fe20000400000 */
[----:B------:R-:W-:Y:S01]  /*6960*/  F2FP.SATFINITE.E4M3.F32.PACK_AB_MERGE_C R25, RZ, R142, RZ ;  /* 0x0000008eff19723e */ /* 0x000fe200048070ff */
[----:B------:R0:W-:Y:S01]  /*6970*/  @!P5 STG.E.U8 desc[UR18][R18.64+0x1], R5 ;  /* 0x000001051200d986 */ /* 0x0001e2000c101112 */
[C---:B------:R-:W-:Y:S01]  /*6980*/  ISETP.LT.OR P5, PT, R6.reuse, 0x9, !P1 ;  /* 0x000000090600780c */ /* 0x040fe20004fa1670 */
[-C--:B------:R-:W-:Y:S01]  /*6990*/  FMUL R139, R139, R10.reuse ;  /* 0x0000000a8b8b7220 */ /* 0x080fe20000400000 */
[----:B------:R-:W-:Y:S01]  /*69a0*/  F2FP.SATFINITE.E4M3.F32.PACK_AB_MERGE_C R145, RZ, R145, RZ ;  /* 0x00000091ff91723e */ /* 0x000fe200048070ff */
[----:B------:R-:W-:Y:S01]  /*69b0*/  @!P3 STG.E.U8 desc[UR18][R16.64], R147 ;  /* 0x000000931000b986 */ /* 0x000fe2000c101112 */
[----:B------:R-:W-:Y:S01]  /*69c0*/  ISETP.LT.OR P3, PT, R6, 0x9, !P0 ;  /* 0x000000090600780c */ /* 0x000fe20004761670 */
[-C--:B------:R-:W-:Y:S01]  /*69d0*/  FMUL R134, R134, R10.reuse ;  /* 0x0000000a86867220 */ /* 0x080fe20000400000 */
[----:B------:R-:W-:Y:S01]  /*69e0*/  F2FP.SATFINITE.E4M3.F32.PACK_AB_MERGE_C R143, RZ, R143, RZ ;  /* 0x0000008fff8f723e */ /* 0x000fe200048070ff */
[-C--:B------:R-:W-:Y:S01]  /*69f0*/  FMUL R137, R137, R10.reuse ;  /* 0x0000000a89897220 */ /* 0x080fe20000400000 */
[----:B------:R-:W-:Y:S01]  /*6a00*/  F2FP.SATFINITE.E4M3.F32.PACK_AB_MERGE_C R141, RZ, R141, RZ ;  /* 0x0000008dff8d723e */ /* 0x000fe200048070ff */
[----:B------:R1:W-:Y:S01]  /*6a10*/  @!P4 STG.E.U8 desc[UR18][R16.64+0x1], R25 ;  /* 0x000001191000c986 */ /* 0x0003e2000c101112 */
[----:B------:R-:W-:Y:S01]  /*6a20*/  ISETP.LT.OR P4, PT, R6, 0xa, !P0 ;  /* 0x0000000a0600780c */ /* 0x000fe20004781670 */
[----:B------:R-:W-:Y:S01]  /*6a30*/  FMUL R132, R132, R10 ;  /* 0x0000000a84847220 */ /* 0x000fe20000400000 */
[----:B0-----:R-:W-:Y:S01]  /*6a40*/  F2FP.SATFINITE.E4M3.F32.PACK_AB_MERGE_C R5, RZ, R140, RZ ;  /* 0x0000008cff05723e */ /* 0x001fe200048070ff */
[----:B------:R-:W-:Y:S01]  /*6a50*/  @!P5 STG.E.U8 desc[UR18][R18.64+0x8], R145 ;  /* 0x000008911200d986 */ /* 0x000fe2000c101112 */
[C---:B------:R-:W-:Y:S01]  /*6a60*/  ISETP.LT.OR P5, PT, R6.reuse, 0x11, !P1 ;  /* 0x000000110600780c */ /* 0x040fe20004fa1670 */
[-C--:B------:R-:W-:Y:S01]  /*6a70*/  FMUL R135, R135, R10.reuse ;  /* 0x0000000a87877220 */ /* 0x080fe20000400000 */
[----:B------:R-:W-:Y:S01]  /*6a80*/  F2FP.SATFINITE.E4M3.F32.PACK_AB_MERGE_C R139, RZ, R139, RZ ;  /* 0x0000008bff8b723e */ /* 0x000fe200048070ff */
[----:B------:R0:W-:Y:S01]  /*6a90*/  @!P6 STG.E.U8 desc[UR18][R18.64+0x9], R5 ;  /* 0x000009051200e986 */ /* 0x0001e2000c101112 */
[----:B------:R-:W-:Y:S01]  /*6aa0*/  ISETP.LT.OR P6, PT, R6, 0x12, !P1 ;  /* 0x000000120600780c */ /* 0x000fe20004fc1670 */
[----:B------:R-:W-:Y:S01]  /*6ab0*/  FMUL R130, R130, R10 ;  /* 0x0000000a82827220 */ /* 0x000fe20000400000 */
[----:B------:R-:W-:Y:S01]  /*6ac0*/  F2FP.SATFINITE.E4M3.F32.PACK_AB_MERGE_C R137, RZ, R137, RZ ;  /* 0x00000089ff89723e */ /* 0x000fe200048070ff */
[----:B------:R-:W-:Y:S01]  /*6ad0*/  @!P3 STG.E.U8 desc[UR18][R16.64+0x8], R143 ;  /* 0x0000088f1000b986 */ /* 0x000fe2000c101112 */
[----:B-1----:R-:W-:Y:S01]  /*6ae0*/  F2FP.SATFINITE.E4M3.F32.PACK_AB_MERGE_C R25, RZ, R138, RZ ;  /* 0x0000008aff19723e */ /* 0x002fe200048070ff */
[-C--:B------:R-:W-:Y:S01]  /*6af0*/  FMUL R133, R133, R10.reuse ;  /* 0x0000000a85857220 */ /* 0x080fe20000400000 */
[----:B------:R-:W-:Y:S01]  /*6b00*/  ISETP.LT.OR P3, PT, R6, 0x11, !P0 ;  /* 0x000000110600780c */ /* 0x000fe20004761670 */
[-C--:B------:R-:W-:Y:S01]  /*6b10*/  FMUL R128, R128, R10.reuse ;  /* 0x0000000a80807220 */ /* 0x080fe20000400000 */
[----:B------:R-:W-:Y:S01]  /*6b20*/  F2FP.SATFINITE.E4M3.F32.PACK_AB_MERGE_C R135, RZ, R135, RZ ;  /* 0x00000087ff87723e */ /* 0x000fe200048070ff */
[----:B------:R1:W-:Y:S01]  /*6b30*/  @!P4 STG.E.U8 desc[UR18][R16.64+0x9], R25 ;  /* 0x000009191000c986 */ /* 0x0003e2000c101112 */
[C---:B------:R-:W-:Y:S01]  /*6b40*/  ISETP.LT.OR P4, PT, R6.reuse, 0x12, !P0 ;  /* 0x000000120600780c */ /* 0x040fe20004781670 */
[----:B------:R-:W-:Y:S01]  /*6b50*/  FMUL R131, R131, R10 ;  /* 0x0000000a83837220 */ /* 0x000fe20000400000 */
[----:B0-----:R-:W-:Y:S01]  /*6b60*/  F2FP.SATFINITE.E4M3.F32.PACK_AB_MERGE_C R5, RZ, R136, RZ ;  /* 0x00000088ff05723e */ /* 0x001fe200048070ff */
[----:B------:R-:W-:Y:S01]  /*6b70*/  @!P5 STG.E.U8 desc[UR18][R18.64+0x10], R141 ;  /* 0x0000108d1200d986 */ /* 0x000fe2000c101112 */
[----:B------:R-:W-:Y:S01]  /*6b80*/  ISETP.LT.OR P5, PT, R6, 0x19, !P1 ;  /* 0x000000190600780c */ /* 0x000fe20004fa1670 */
[-C--:B------:R-:W-:Y:S01]  /*6b90*/  FMUL R126, R126, R10.reuse ;  /* 0x0000000a7e7e7220 */ /* 0x080fe20000400000 */
[----:B------:R-:W-:Y:S01]  /*6ba0*/  F2FP.SATFINITE.E4M3.F32.PACK_AB_MERGE_C R133, RZ, R133, RZ ;  /* 0x00000085ff85723e */ /* 0x000fe200048070ff */
[----:B------:R0:W-:Y:S01]  /*6bb0*/  @!P6 STG.E.U8 desc[UR18][R18.64+0x11], R5 ;  /* 0x000011051200e986 */ /* 0x0001e2000c101112 */
[----:B------:R-:W-:Y:S01]  /*6bc0*/  ISETP.LT.OR P6, PT, R6, 0x1a, !P1 ;  /* 0x0000001a0600780c */ /* 0x000fe20004fc1670 */
[-C--:B------:R-:W-:Y:S01]  /*6bd0*/  FMUL R129, R129, R10.reuse ;  /* 0x0000000a81817220 */ /* 0x080fe20000400000 */
[----:B------:R-:W-:Y:S01]  /*6be0*/  FMUL R124, R124, R10 ;  /* 0x0000000a7c7c7220 */ /* 0x000fe20000400000 */
[----:B-1----:R-:W-:Y:S01]  /*6bf0*/  F2FP.SATFINITE.E4M3.F32.PACK_AB_MERGE_C R25, RZ, R134, RZ ;  /* 0x00000086ff19723e */ /* 0x002fe200048070ff */
[----:B------:R-:W-:Y:S01]  /*6c00*/  @!P3 STG.E.U8 desc[UR18][R16.64+0x10], R139 ;  /* 0x0000108b1000b986 */ /* 0x000fe2000c101112 */
[C---:B------:R-:W-:Y:S01]  /*6c10*/  ISETP.LT.OR P3, PT, R6.reuse, 0x19, !P0 ;  /* 0x000000190600780c */ /* 0x040fe20004761670 */
        /* <DEDUP_REMOVED lines=37> */
[-C--:B------:R-:W-:Y:S01]  /*6e70*/  FMUL R112, R112, R10.reuse ;  /* 0x0000000a70707220 */ /* 0x080fe20000400000 */
        /* <DEDUP_REMOVED lines=81> */
[C---:B------:R-:W-:Y:S01]  /*7390*/  ISETP.LT.OR P6, PT, R6.reuse, 0x52, !P1 ;  /* 0x000000520600780c */ /* 0x040fe20004fc1670 */
        /* <DEDUP_REMOVED lines=22> */
[----:B------:R-:W-:-:S02]  /*7500*/  ISETP.LT.OR P3, PT, R6, 0x59, !P0 ;  /* 0x000000590600780c */ /* 0x000fc40004761670 */
[----:B------:R-:W-:Y:S01]  /*7510*/  F2FP.SATFINITE.E4M3.F32.PACK_AB_MERGE_C R91, RZ, R91, RZ ;  /* 0x0000005bff5b723e */ /* 0x000fe200048070ff */
[----:B------:R1:W-:Y:S01]  /*7520*/  @!P4 STG.E.U8 desc[UR18][R16.64+0x51], R25 ;  /* 0x000051191000c986 */ /* 0x0003e2000c101112 */
[C---:B------:R-:W-:Y:S02]  /*7530*/  ISETP.LT.OR P4, PT, R6.reuse, 0x5a, !P0 ;  /* 0x0000005a0600780c */ /* 0x040fe40004781670 */
[----:B0-----:R-:W-:Y:S01]  /*7540*/  F2FP.SATFINITE.E4M3.F32.PACK_AB_MERGE_C R5, RZ, R100, RZ ;  /* 0x00000064ff05723e */ /* 0x001fe200048070ff */
[----:B------:R-:W-:Y:S01]  /*7550*/  @!P5 STG.E.U8 desc[UR18][R18.64+0x58], R105 ;  /* 0x000058691200d986 */ /* 0x000fe2000c101112 */
[C---:B------:R-:W-:Y:S02]  /*7560*/  ISETP.LT.OR P5, PT, R6.reuse, 0x61, !P1 ;  /* 0x000000610600780c */ /* 0x040fe40004fa1670 */
[----:B------:R-:W-:Y:S01]  /*7570*/  F2FP.SATFINITE.E4M3.F32.PACK_AB_MERGE_C R21, RZ, R21, RZ ;  /* 0x00000015ff15723e */ /* 0x000fe200048070ff */
[----:B------:R0:W-:Y:S01]  /*7580*/  @!P6 STG.E.U8 desc[UR18][R18.64+0x59], R5 ;  /* 0x000059051200e986 */ /* 0x0001e2000c101112 */
[----:B------:R-:W-:-:S02]  /*7590*/  ISETP.LT.OR P6, PT, R6, 0x62, !P1 ;  /* 0x000000620600780c */ /* 0x000fc40004fc1670 */
[----:B------:R-:W-:Y:S01]  /*75a0*/  F2FP.SATFINITE.E4M3.F32.PACK_AB_MERGE_C R23, RZ, R23, RZ ;  /* 0x00000017ff17723e */ /* 0x000fe200048070ff */
[----:B------:R-:W-:Y:S01]  /*75b0*/  @!P3 STG.E.U8 desc[UR18][R16.64+0x58], R103 ;  /* 0x000058671000b986 */ /* 0x000fe2000c101112 */
[----:B-1----:R-:W-:Y:S02]  /*75c0*/  F2FP.SATFINITE.E4M3.F32.PACK_AB_MERGE_C R25, RZ, R98, RZ ;  /* 0x00000062ff19723e */ /* 0x002fe400048070ff */
[C---:B------:R-:W-:Y:S02]  /*75d0*/  ISETP.LT.OR P3, PT, R6.reuse, 0x61, !P0 ;  /* 0x000000610600780c */ /* 0x040fe40004761670 */
[----:B------:R-:W-:Y:S01]  /*75e0*/  F2FP.SATFINITE.E4M3.F32.PACK_AB_MERGE_C R27, RZ, R22, RZ ;  /* 0x00000016ff1b723e */ /* 0x000fe200048070ff */
[----:B------:R1:W-:Y:S01]  /*75f0*/  @!P4 STG.E.U8 desc[UR18][R16.64+0x59], R25 ;  /* 0x000059191000c986 */ /* 0x0003e2000c101112 */
[C---:B------:R-:W-:Y:S02]  /*7600*/  ISETP.LT.OR P4, PT, R6.reuse, 0x62, !P0 ;  /* 0x000000620600780c */ /* 0x040fe40004781670 */
[----:B0-----:R-:W-:Y:S01]  /*7610*/  F2FP.SATFINITE.E4M3.F32.PACK_AB_MERGE_C R5, RZ, R96, RZ ;  /* 0x00000060ff05723e */ /* 0x001fe200048070ff */
[----:B------:R-:W-:Y:S01]  /*7620*/  @!P5 STG.E.U8 desc[UR18][R18.64+0x60], R101 ;  /* 0x000060651200d986 */ /* 0x000fe2000c101112 */
[----:B------:R-:W-:-:S03]  /*7630*/  ISETP.LT.OR P5, PT, R6, 0x69, !P1 ;  /* 0x000000690600780c */ /* 0x000fc60004fa1670 */
[----:B------:R0:W-:Y:S01]  /*7640*/  @!P6 STG.E.U8 desc[UR18][R18.64+0x61], R5 ;  /* 0x000061051200e986 */ /* 0x0001e2000c101112 */
[C---:B------:R-:W-:Y:S02]  /*7650*/  ISETP.LT.OR P6, PT, R6.reuse, 0x6a, !P1 ;  /* 0x0000006a0600780c */ /* 0x040fe40004fc1670 */
[----:B-1----:R-:W-:Y:S01]  /*7660*/  F2FP.SATFINITE.E4M3.F32.PACK_AB_MERGE_C R25, RZ, R94, RZ ;  /* 0x0000005eff19723e */ /* 0x002fe200048070ff */
[----:B------:R-:W-:Y:S01]  /*7670*/  @!P3 STG.E.U8 desc[UR18][R16.64+0x60], R99 ;  /* 0x000060631000b986 */ /* 0x000fe2000c101112 */
[----:B------:R-:W-:-:S03]  /*7680*/  ISETP.LT.OR P3, PT, R6, 0x69, !P0 ;  /* 0x000000690600780c */ /* 0x000fc60004761670 */
        /* <DEDUP_REMOVED lines=12> */
[C---:B------:R-:W-:Y:S01]  /*7750*/  ISETP.LT.OR P1, PT, R6.reuse, 0x7a, !P1 ;  /* 0x0000007a0600780c */ /* 0x040fe20004f21670 */
[----:B------:R2:W-:Y:S01]  /*7760*/  @!P5 STG.E.U8 desc[UR18][R18.64+0x70], R93 ;  /* 0x0000705d1200d986 */ /* 0x0005e2000c101112 */
[C---:B------:R-:W-:Y:S02]  /*7770*/  ISETP.LT.OR P5, PT, R6.reuse, 0x72, !P0 ;  /* 0x000000720600780c */ /* 0x040fe400047a1670 */
[----:B0-----:R-:W-:Y:S01]  /*7780*/  F2FP.SATFINITE.E4M3.F32.PACK_AB_MERGE_C R5, RZ, R88, RZ ;  /* 0x00000058ff05723e */ /* 0x001fe200048070ff */
[----:B------:R2:W-:Y:S01]  /*7790*/  @!P6 STG.E.U8 desc[UR18][R18.64+0x71], R89 ;  /* 0x000071591200e986 */ /* 0x0005e2000c101112 */
[C---:B------:R-:W-:Y:S02]  /*77a0*/  ISETP.LT.OR P6, PT, R6.reuse, 0x79, !P0 ;  /* 0x000000790600780c */ /* 0x040fe400047c1670 */
[----:B------:R-:W-:Y:S01]  /*77b0*/  ISETP.LT.OR P0, PT, R6, 0x7a, !P0 ;  /* 0x0000007a0600780c */ /* 0x000fe20004701670 */
[----:B------:R2:W-:Y:S01]  /*77c0*/  @!P3 STG.E.U8 desc[UR18][R16.64+0x70], R91 ;  /* 0x0000705b1000b986 */ /* 0x0005e2000c101112 */
[----:B-1----:R-:W-:-:S05]  /*77d0*/  F2FP.SATFINITE.E4M3.F32.PACK_AB_MERGE_C R25, RZ, R20, RZ ;  /* 0x00000014ff19723e */ /* 0x002fca00048070ff */
[----:B------:R2:W-:Y:S04]  /*77e0*/  @!P5 STG.E.U8 desc[UR18][R16.64+0x71], R5 ;  /* 0x000071051000d986 */ /* 0x0005e8000c101112 */
[----:B------:R2:W-:Y:S04]  /*77f0*/  @!P4 STG.E.U8 desc[UR18][R18.64+0x78], R21 ;  /* 0x000078151200c986 */ /* 0x0005e8000c101112 */
[----:B------:R2:W-:Y:S04]  /*7800*/  @!P1 STG.E.U8 desc[UR18][R18.64+0x79], R25 ;  /* 0x0000791912009986 */ /* 0x0005e8000c101112 */
[----:B------:R2:W-:Y:S04]  /*7810*/  @!P6 STG.E.U8 desc[UR18][R16.64+0x78], R23 ;  /* 0x000078171000e986 */ /* 0x0005e8000c101112 */
[----:B------:R2:W-:Y:S02]  /*7820*/  @!P0 STG.E.U8 desc[UR18][R16.64+0x79], R27 ;  /* 0x0000791b10008986 */ /* 0x0005e4000c101112 */
.L_x_165:
[----:B------:R-:W-:Y:S05]  /*7830*/  BSYNC B0 ;  /* 0x0000000000007941 */ /* 0x000fea0003800000 */
.L_x_35:
[C---:B------:R-:W-:Y:S01]  /*7840*/  LEA R2, P0, R8.reuse, R2, 0x1 ;  /* 0x0000000208027211 */ /* 0x040fe200078008ff */
[----:B------:R-:W-:Y:S01]  /*7850*/  ULDC.64 UR6, c[0x0][0x650] ;  /* 0x0001940000067ab9 */ /* 0x000fe20000000a00 */
[----:B-----5:R-:W-:Y:S01]  /*7860*/  IMAD.U32 R4, RZ, RZ, UR16 ;  /* 0x00000010ff047e24 */ /* 0x020fe2000f8e00ff */
[----:B0-2---:R-:W-:Y:S01]  /*7870*/  PRMT R16, RZ, 0x7610, R16 ;  /* 0x00007610ff107816 */ /* 0x005fe20000000010 */
[----:B------:R-:W-:Y:S01]  /*7880*/  IMAD.MOV.U32 R6, RZ, RZ, -0x1 ;  /* 0xffffffffff067424 */ /* 0x000fe200078e00ff */
[----:B------:R-:W-:Y:S01]  /*7890*/  LEA.HI.X R3, R8, R3, R0, 0x1, P0 ;  /* 0x0000000308037211 */ /* 0x000fe200000f0c00 */
[----:B------:R0:W-:Y:S01]  /*78a0*/  SYNCS.ARRIVE.TRANS64.A1T0 RZ, [R4+UR22], RZ ;  /* 0x000000ff04ff79a7 */ /* 0x0001e20008100016 */
[----:B------:R-:W-:Y:S01]  /*78b0*/  ISETP.GE.U32.AND P0, PT, R2, UR6, PT ;  /* 0x0000000602007c0c */ /* 0x000fe2000bf06070 */
[----:B------:R-:W-:-:S03]  /*78c0*/  IMAD.MOV.U32 R5, RZ, RZ, -0x1 ;  /* 0xffffffffff057424 */ /* 0x000fc600078e00ff */
[----:B------:R-:W-:Y:S01]  /*78d0*/  ISETP.GE.U32.AND.EX P0, PT, R3, UR7, PT, P0 ;  /* 0x0000000703007c0c */ /* 0x000fe2000bf06100 */
[----:B0-----:R-:W-:-:S12]  /*78e0*/  IMAD.MOV.U32 R4, RZ, RZ, -0x1 ;  /* 0xffffffffff047424 */ /* 0x001fd800078e00ff */
[----:B------:R-:W-:Y:S05]  /*78f0*/  @P0 BRA `(.L_x_166) ;  /* 0x0000000400600947 */ /* 0x000fea0003800000 */
[----:B------:R-:W0:Y:S01]  /*7900*/  S2R R26, SR_CTAID.X ;  /* 0x00000000001a7919 */ /* 0x000e220000002500 */
[----:B------:R-:W2:Y:S01]  /*7910*/  LDC.64 R20, c[0x0][0x628] ;  /* 0x00018a00ff147b82 */ /* 0x000ea20000000a00 */
[----:B------:R-:W-:Y:S01]  /*7920*/  ULDC UR6, c[0x0][0x150] ;  /* 0x0000540000067ab9 */ /* 0x000fe20000000800 */
[----:B-1--4-:R-:W-:Y:S01]  /*7930*/  IMAD.MOV.U32 R18, RZ, RZ, R2 ;  /* 0x000000ffff127224 */ /* 0x012fe200078e0002 */
[----:B------:R-:W1:Y:S01]  /*7940*/  S2R R28, SR_CTAID.Y ;  /* 0x00000000001c7919 */ /* 0x000e620000002600 */
[----:B------:R-:W-:-:S04]  /*7950*/  IMAD.MOV.U32 R19, RZ, RZ, R3 ;  /* 0x000000ffff137224 */ /* 0x000fc800078e0003 */
[----:B------:R-:W4:Y:S08]  /*7960*/  LDC R29, c[0x0][0x144] ;  /* 0x00005100ff1d7b82 */ /* 0x000f300000000800 */
[----:B------:R-:W1:Y:S08]  /*7970*/  LDC R6, c[0x0][0x630] ;  /* 0x00018c00ff067b82 */ /* 0x000e700000000800 */
[----:B---3--:R-:W3:Y:S01]  /*7980*/  LDC.64 R24, c[0x0][0x620] ;  /* 0x00018800ff187b82 */ /* 0x008ee20000000a00 */
[----:B--2---:R-:W-:-:S04]  /*7990*/  ISETP.NE.U32.AND P0, PT, R20, RZ, PT ;  /* 0x000000ff1400720c */ /* 0x004fc80003f05070 */
[----:B------:R-:W-:Y:S02]  /*79a0*/  ISETP.NE.AND.EX P0, PT, R21, RZ, PT, P0 ;  /* 0x000000ff1500720c */ /* 0x000fe40003f05300 */
[----:B0-----:R-:W-:-:S05]  /*79b0*/  I2FP.F32.U32 R4, R26 ;  /* 0x0000001a00047245 */ /* 0x001fca0000201000 */
[----:B------:R-:W-:-:S04]  /*79c0*/  FMUL R4, R4, UR6 ;  /* 0x0000000604047c20 */ /* 0x000fc80008400000 */
[----:B------:R0:W2:Y:S02]  /*79d0*/  F2I.U32.TRUNC.NTZ R27, R4 ;  /* 0x00000004001b7305 */ /* 0x0000a4000020f000 */
[----:B-1--4-:R-:W-:Y:S05]  /*79e0*/  @!P0 BRA `(.L_x_167) ;  /* 0x0000000000288947 */ /* 0x012fea0003800000 */
[----:B------:R-:W1:Y:S02]  /*79f0*/  LDC R5, c[0x0][0x634] ;  /* 0x00018d00ff057b82 */ /* 0x000e640000000800 */
[----:B-1----:R-:W-:-:S05]  /*7a00*/  IADD3 R19, P0, R2, R5, RZ ;  /* 0x0000000502137210 */ /* 0x002fca0007f1e0ff */
[----:B------:R-:W-:-:S04]  /*7a10*/  IMAD.X R23, RZ, RZ, R3, P0 ;  /* 0x000000ffff177224 */ /* 0x000fc800000e0603 */
[----:B0-----:R-:W-:-:S04]  /*7a20*/  IMAD.WIDE.U32 R4, R23, R20, RZ ;  /* 0x0000001417047225 */ /* 0x001fc800078e00ff */
[----:B------:R-:W-:-:S04]  /*7a30*/  IMAD.WIDE.U32 R16, P0, R19, R21, R4 ;  /* 0x0000001513107225 */ /* 0x000fc80007800004 */
[----:B------:R-:W-:-:S04]  /*7a40*/  IMAD.WIDE.U32 R4, R19, R20, RZ ;  /* 0x0000001413047225 */ /* 0x000fc800078e00ff */
[----:B------:R-:W-:Y:S01]  /*7a50*/  IMAD.X R19, RZ, RZ, RZ, P0 ;  /* 0x000000ffff137224 */ /* 0x000fe200000e06ff */
[----:B------:R-:W-:Y:S01]  /*7a60*/  IADD3 RZ, P0, R5, R16, RZ ;  /* 0x0000001005ff7210 */ /* 0x000fe20007f1e0ff */
[----:B------:R-:W-:-:S04]  /*7a70*/  IMAD.MOV.U32 R18, RZ, RZ, R17 ;  /* 0x000000ffff127224 */ /* 0x000fc800078e0011 */
[----:B------:R-:W-:-:S08]  /*7a80*/  IMAD.WIDE.U32.X R18, R23, R21, R18, P0 ;  /* 0x0000001517127225 */ /* 0x000fd000000e0412 */
.L_x_167:
[-CC-:B------:R-:W-:Y:S01]  /*7a90*/  SHF.R.U64 R22, R18, R6.reuse, R19.reuse ;  /* 0x0000000612167219 */ /* 0x180fe20000001213 */
[----:B------:R-:W1:Y:S01]  /*7aa0*/  LDC.64 R32, c[0x0][0x640] ;  /* 0x00019000ff207b82 */ /* 0x000e620000000a00 */
[----:B0-----:R-:W-:Y:S01]  /*7ab0*/  SHF.R.U32.HI R4, RZ, R6, R19 ;  /* 0x00000006ff047219 */ /* 0x001fe20000011613 */
[----:B--2---:R-:W-:Y:S01]  /*7ac0*/  IMAD.MOV R27, RZ, RZ, -R27 ;  /* 0x000000ffff1b7224 */ /* 0x004fe200078e0a1b */
[----:B------:R-:W-:Y:S01]  /*7ad0*/  IADD3 R17, P0, RZ, -R22, RZ ;  /* 0x80000016ff117210 */ /* 0x000fe20007f1e0ff */
[----:B------:R-:W-:Y:S01]  /*7ae0*/  ULDC UR6, c[0x0][0x154] ;  /* 0x0000550000067ab9 */ /* 0x000fe20000000800 */
[----:B------:R-:W-:Y:S02]  /*7af0*/  IMAD.MOV.U32 R19, RZ, RZ, 0x1 ;  /* 0x00000001ff137424 */ /* 0x000fe400078e00ff */
[----:B------:R-:W-:Y:S01]  /*7b00*/  IMAD R27, R29, R27, R26 ;  /* 0x0000001b1d1b7224 */ /* 0x000fe200078e021a */
[----:B------:R-:W0:Y:S01]  /*7b10*/  LDC R16, c[0x0][0x618] ;  /* 0x00018600ff107b82 */ /* 0x000e220000000800 */
[----:B------:R-:W-:-:S04]  /*7b20*/  IMAD.X R5, RZ, RZ, ~R4, P0 ;  /* 0x000000ffff057224 */ /* 0x000fc800000e0e04 */
[-C--:B---3--:R-:W-:Y:S02]  /*7b30*/  IMAD R6, R5, R24.reuse, RZ ;  /* 0x0000001805067224 */ /* 0x088fe400078e02ff */
[C---:B------:R-:W-:Y:S01]  /*7b40*/  IMAD.WIDE.U32 R4, R17.reuse, R24, R2 ;  /* 0x0000001811047225 */ /* 0x040fe200078e0002 */
[----:B------:R-:W2:Y:S03]  /*7b50*/  LDC R18, c[0x0][0x608] ;  /* 0x00018200ff127b82 */ /* 0x000ea60000000800 */
[----:B------:R-:W-:Y:S01]  /*7b60*/  IMAD R17, R17, R25, R6 ;  /* 0x0000001911117224 */ /* 0x000fe200078e0206 */
[----:B------:R-:W-:-:S03]  /*7b70*/  I2FP.F32.U32 R6, R28 ;  /* 0x0000001c00067245 */ /* 0x000fc60000201000 */
[----:B------:R-:W-:Y:S01]  /*7b80*/  IMAD.IADD R5, R5, 0x1, R17 ;  /* 0x0000000105057824 */ /* 0x000fe200078e0211 */
[----:B------:R-:W3:Y:S01]  /*7b90*/  LDC R30, c[0x0][0x658] ;  /* 0x00019600ff1e7b82 */ /* 0x000ee20000000800 */
[----:B-1----:R-:W-:Y:S01]  /*7ba0*/  ISETP.NE.U32.AND P0, PT, R32, RZ, PT ;  /* 0x000000ff2000720c */ /* 0x002fe20003f05070 */
[----:B------:R-:W-:-:S03]  /*7bb0*/  IMAD.MOV.U32 R17, RZ, RZ, -0x1 ;  /* 0xffffffffff117424 */ /* 0x000fc600078e00ff */
[----:B------:R-:W-:-:S03]  /*7bc0*/  ISETP.NE.AND.EX P0, PT, R33, RZ, PT, P0 ;  /* 0x000000ff2100720c */ /* 0x000fc60003f05300 */
[----:B------:R-:W1:Y:S01]  /*7bd0*/  LDC R25, c[0x0][0x148] ;  /* 0x00005200ff197b82 */ /* 0x000e620000000800 */
[-CC-:B0-----:R-:W-:Y:S02]  /*7be0*/  SHF.R.U64 R20, R4, R16.reuse, R5.reuse ;  /* 0x0000001004147219 */ /* 0x181fe40000001205 */
[----:B------:R-:W-:Y:S01]  /*7bf0*/  SHF.R.U32.HI R5, RZ, R16, R5 ;  /* 0x00000010ff057219 */ /* 0x000fe20000011605 */
[----:B------:R-:W-:-:S04]  /*7c00*/  FMUL R16, R6, UR6 ;  /* 0x0000000606107c20 */ /* 0x000fc80008400000 */
[----:B------:R-:W0:Y:S01]  /*7c10*/  LDC R26, c[0x0][0x600] ;  /* 0x00018000ff1a7b82 */ /* 0x000e220000000800 */
[----:B------:R4:W0:Y:S01]  /*7c20*/  F2I.U32.TRUNC.NTZ R23, R16 ;  /* 0x0000001000177305 */ /* 0x000822000020f000 */
[-CC-:B--2---:R-:W-:Y:S02]  /*7c30*/  SHF.R.U64 R6, R20, R18.reuse, R5.reuse ;  /* 0x0000001214067219 */ /* 0x184fe40000001205 */
[----:B------:R-:W-:-:S04]  /*7c40*/  SHF.R.U32.HI R5, RZ, R18, R5 ;  /* 0x00000012ff057219 */ /* 0x000fc80000011605 */
[----:B------:R-:W2:Y:S01]  /*7c50*/  LDC R31, c[0x0][0x648] ;  /* 0x00019200ff1f7b82 */ /* 0x000ea20000000800 */
[-CC-:B---3--:R-:W-:Y:S02]  /*7c60*/  SHF.R.U64 R24, R6, R30.reuse, R5.reuse ;  /* 0x0000001e06187219 */ /* 0x188fe40000001205 */
[-C--:B------:R-:W-:Y:S02]  /*7c70*/  SHF.L.U32 R17, R17, R30.reuse, RZ ;  /* 0x0000001e11117219 */ /* 0x080fe400000006ff */
[-C--:B------:R-:W-:Y:S01]  /*7c80*/  SHF.R.U32.HI R5, RZ, R30.reuse, R5 ;  /* 0x0000001eff057219 */ /* 0x080fe20000011605 */
[----:B------:R-:W-:Y:S01]  /*7c90*/  IMAD.MOV.U32 R4, RZ, RZ, R24 ;  /* 0x000000ffff047224 */ /* 0x000fe200078e0018 */
[----:B------:R-:W-:Y:S01]  /*7ca0*/  SHF.L.U32 R30, R19, R30, RZ ;  /* 0x0000001e131e7219 */ /* 0x000fe200000006ff */
[----:B------:R-:W3:Y:S01]  /*7cb0*/  LDC R34, c[0x0][0x638] ;  /* 0x00018e00ff227b82 */ /* 0x000ee20000000800 */
[----:B------:R-:W-:-:S07]  /*7cc0*/  LOP3.LUT R29, RZ, R17, RZ, 0x33, !PT ;  /* 0x00000011ff1d7212 */ /* 0x000fce00078e33ff */
[----:B------:R-:W0:Y:S01]  /*7cd0*/  LDC R35, c[0x0][0x610] ;  /* 0x00018400ff237b82 */ /* 0x000e220000000800 */
        /* <DEDUP_REMOVED lines=11> */
.L_x_168:
[----:B--2---:R-:W-:Y:S01]  /*7d90*/  SHF.R.U64 R4, R4, R31, R5 ;  /* 0x0000001f04047219 */ /* 0x004fe20000001205 */
[----:B0-----:R-:W-:Y:S01]  /*7da0*/  VIADD R19, R26, 0xffffffff ;  /* 0xffffffff1a137836 */ /* 0x001fe20000000000 */
[----:B------:R-:W-:Y:S01]  /*7db0*/  LOP3.LUT R17, R6, R29, RZ, 0xc0, !PT ;  /* 0x0000001d06117212 */ /* 0x000fe200078ec0ff */
[----:B------:R-:W-:Y:S02]  /*7dc0*/  IMAD.MOV R23, RZ, RZ, -R23 ;  /* 0x000000ffff177224 */ /* 0x000fe400078e0a17 */
[----:B------:R-:W-:Y:S02]  /*7dd0*/  IMAD.MOV R5, RZ, RZ, -R4 ;  /* 0x000000ffff057224 */ /* 0x000fe400078e0a04 */
[----:B------:R-:W-:Y:S01]  /*7de0*/  IMAD R6, R30, R4, R17 ;  /* 0x000000041e067224 */ /* 0x000fe200078e0211 */
[----:B------:R-:W-:Y:S01]  /*7df0*/  LOP3.LUT R17, R20, R19, RZ, 0xc0, !PT ;  /* 0x0000001314117212 */ /* 0x000fe200078ec0ff */
[----:B-1----:R-:W-:Y:S02]  /*7e00*/  @P2 IMAD R27, R25, R23, R28 ;  /* 0x00000017191b2224 */ /* 0x002fe400078e021c */
[----:B---3--:R-:W-:-:S02]  /*7e10*/  IMAD R4, R5, R34, R24 ;  /* 0x0000002205047224 */ /* 0x008fc400078e0218 */
[----:B------:R-:W-:Y:S02]  /*7e20*/  IMAD R6, R6, R35, R27 ;  /* 0x0000002306067224 */ /* 0x000fe400078e021b */
[----:B------:R-:W-:Y:S02]  /*7e30*/  IMAD R17, R4, R26, R17 ;  /* 0x0000001a04117224 */ /* 0x000fe400078e0211 */
[----:B------:R-:W-:Y:S02]  /*7e40*/  IMAD.MOV.U32 R16, RZ, RZ, 0x1 ;  /* 0x00000001ff107424 */ /* 0x000fe400078e00ff */
[----:B------:R-:W-:Y:S01]  /*7e50*/  IMAD.MOV.U32 R4, RZ, RZ, R22 ;  /* 0x000000ffff047224 */ /* 0x000fe200078e0016 */
[----:B------:R-:W-:Y:S02]  /*7e60*/  SEL R5, R17, R6, !P2 ;  /* 0x0000000611057207 */ /* 0x000fe40005000000 */
[----:B------:R-:W-:-:S07]  /*7e70*/  SEL R6, R6, R17, !P2 ;  /* 0x0000001106067207 */ /* 0x000fce0005000000 */
.L_x_166:
[----:B------:R-:W-:Y:S02]  /*7e80*/  LOP3.LUT P0, RZ, R16, 0xff, RZ, 0xc0, !PT ;  /* 0x000000ff10ff7812 */ /* 0x000fe4000780c0ff */
[----:B------:R-:W-:-:S11]  /*7e90*/  LOP3.LUT R148, R148, 0x1, RZ, 0x3c, !PT ;  /* 0x0000000194947812 */ /* 0x000fd600078e3cff */
[----:B------:R-:W-:Y:S05]  /*7ea0*/  @P0 BRA `(.L_x_169) ;  /* 0xffffff9400540947 */ /* 0x000fea000383ffff */
[----:B------:R-:W-:Y:S05]  /*7eb0*/  EXIT ;  /* 0x000000000000794d */ /* 0x000fea0003800000 */
.L_x_13:
[----:B------:R-:W-:-:S08]  /*7ec0*/  ISETP.NE.AND P0, PT, R20, RZ, PT ;  /* 0x000000ff1400720c */ /* 0x000fd00003f05270 */
[----:B-----5:R-:W0:-:S00]  /*7ed0*/  USETMAXREG.DEALLOC.CTAPOOL 0x28 ;  /* 0x00000028000079c8 */ /* 0x020e0000080e0500 */
[----:B------:R-:W-:Y:S05]  /*7ee0*/  @P0 EXIT ;  /* 0x000000000000094d */ /* 0x000fea0003800000 */
[----:B0-----:R-:W-:Y:S01]  /*7ef0*/  LOP3.LUT P0, RZ, R16, 0xff, RZ, 0xc0, !PT ;  /* 0x000000ff10ff7812 */ /* 0x001fe2000780c0ff */
[----:B------:R-:W-:Y:S02]  /*7f00*/  IMAD.MOV.U32 R12, RZ, RZ, 0x1 ;  /* 0x00000001ff0c7424 */ /* 0x000fe400078e00ff */
[----:B------:R-:W-:-:S10]  /*7f10*/  IMAD.MOV.U32 R15, RZ, RZ, RZ ;  /* 0x000000ffff0f7224 */ /* 0x000fd400078e00ff */
[----:B------:R-:W-:Y:S05]  /*7f20*/  @!P0 BRA `(.L_x_170) ;  /* 0x0000000c00088947 */ /* 0x000fea0003800000 */
[----:B------:R-:W-:Y:S01]  /*7f30*/  LOP3.LUT P0, RZ, R13, 0x1f, RZ, 0xc0, !PT ;  /* 0x0000001f0dff7812 */ /* 0x000fe2000780c0ff */
[----:B------:R-:W-:Y:S01]  /*7f40*/  ULDC UR5, c[0x0][0x658] ;  /* 0x0001960000057ab9 */ /* 0x000fe20000000800 */
[----:B------:R-:W-:Y:S01]  /*7f50*/  UMOV UR6, 0xffffffff ;  /* 0xffffffff00067882 */ /* 0x000fe20000000000 */
[----:B------:R-:W-:Y:S01]  /*7f60*/  BSSY B0, `(.L_x_170) ;  /* 0x00000be000007945 */ /* 0x000fe20003800000 */
[----:B------:R-:W-:Y:S01]  /*7f70*/  USHF.L.U32 UR6, UR6, UR5, URZ ;  /* 0x0000000506067299 */ /* 0x000fe2000800063f */
[C---:B------:R-:W-:Y:S01]  /*7f80*/  ISETP.NE.AND P3, PT, R11.reuse, RZ, PT ;  /* 0x000000ff0b00720c */ /* 0x040fe20003f65270 */
[----:B------:R-:W-:Y:S01]  /*7f90*/  IMAD.MOV.U32 R14, RZ, RZ, 0x1 ;  /* 0x00000001ff0e7424 */ /* 0x000fe200078e00ff */
[----:B------:R-:W-:Y:S01]  /*7fa0*/  ISETP.NE.OR P0, PT, R11, RZ, !P0 ;  /* 0x000000ff0b00720c */ /* 0x000fe20004705670 */
[----:B------:R-:W-:Y:S01]  /*7fb0*/  IMAD.MOV.U32 R12, RZ, RZ, 0x1 ;  /* 0x00000001ff0c7424 */ /* 0x000fe200078e00ff */
[----:B------:R-:W-:Y:S01]  /*7fc0*/  LOP3.LUT R13, R7, 0x2, RZ, 0xfc, !PT ;  /* 0x00000002070d7812 */ /* 0x000fe200078efcff */
[----:B------:R-:W-:Y:S01]  /*7fd0*/  IMAD.MOV.U32 R15, RZ, RZ, RZ ;  /* 0x000000ffff0f7224 */ /* 0x000fe200078e00ff */
[----:B------:R-:W-:Y:S01]  /*7fe0*/  ULDC UR4, c[0x0][0x600] ;  /* 0x0001800000047ab9 */ /* 0x000fe20000000800 */
[----:B------:R-:W-:Y:S01]  /*7ff0*/  UMOV UR7, 0x1 ;  /* 0x0000000100077882 */ /* 0x000fe20000000000 */
[----:B------:R-:W-:-:S02]  /*8000*/  UIADD3 UR22, UR13, 0x1, URZ ;  /* 0x000000010d167890 */ /* 0x000fc4000fffe03f */
[----:B------:R-:W-:Y:S02]  /*8010*/  UIADD3 UR16, UR4, -0x1, URZ ;  /* 0xffffffff04107890 */ /* 0x000fe4000fffe03f */
[----:B------:R-:W-:Y:S02]  /*8020*/  USHF.L.U32 UR18, UR7, UR5, URZ ;  /* 0x0000000507127299 */ /* 0x000fe4000800063f */
[----:B------:R-:W-:Y:S01]  /*8030*/  ULOP3.LUT UR17, URZ, UR6, URZ, 0x33, !UPT ;  /* 0x000000063f117292 */ /* 0x000fe2000f8e333f */
[----:B------:R-:W-:-:S11]  /*8040*/  ULDC.64 UR20, c[0x0][0x198] ;  /* 0x0000660000147ab9 */ /* 0x000fd60000000a00 */
.L_x_182:
[----:B------:R-:W-:-:S03]  /*8050*/  UMOV UR4, 0xffffffff ;  /* 0xffffffff00047882 */ /* 0x000fc60000000000 */
[----:B------:R-:W-:Y:S05]  /*8060*/  BRA.DIV UR4, `(.L_x_171) ;  /* 0x0000000e04fc7947 */ /* 0x000fea000b800000 */
[----:B------:R-:W-:-:S13]  /*8070*/  ELECT P1, URZ, PT ;  /* 0x00000000003f782f */ /* 0x000fda0003820000 */
.L_x_196:
[----:B------:R-:W0:Y:S01]  /*8080*/  LDC R10, c[0x0][0x28c] ;  /* 0x0000a300ff0a7b82 */ /* 0x000e220000000800 */
[----:B------:R-:W-:Y:S01]  /*8090*/  BSSY B1, `(.L_x_172) ;  /* 0x0000037000017945 */ /* 0x000fe20003800000 */
[----:B0-----:R-:W-:-:S13]  /*80a0*/  ISETP.LT.OR P1, PT, R10, 0x1, !P1 ;  /* 0x000000010a00780c */ /* 0x001fda0004f21670 */
[----:B------:R-:W-:Y:S05]  /*80b0*/  @P1 BRA `(.L_x_173) ;  /* 0x0000000000d01947 */ /* 0x000fea0003800000 */
[----:B------:R-:W-:Y:S02]  /*80c0*/  IMAD.SHL.U32 R16, R5, 0x80, RZ ;  /* 0x0000008005107824 */ /* 0x000fe400078e00ff */
[----:B------:R-:W-:Y:S02]  /*80d0*/  IMAD.SHL.U32 R17, R6, 0x40, RZ ;  /* 0x0000004006117824 */ /* 0x000fe400078e00ff */
[----:B------:R-:W-:Y:S02]  /*80e0*/  IMAD.MOV.U32 R18, RZ, RZ, RZ ;  /* 0x000000ffff127224 */ /* 0x000fe400078e00ff */
[----:B------:R-:W-:Y:S02]  /*80f0*/  IMAD.U32 R20, RZ, RZ, UR22 ;  /* 0x00000016ff147e24 */ /* 0x000fe4000f8e00ff */
[----:B------:R-:W-:Y:S02]  /*8100*/  IMAD.MOV.U32 R5, RZ, RZ, R12 ;  /* 0x000000ffff057224 */ /* 0x000fe400078e000c */
[----:B------:R-:W-:-:S07]  /*8110*/  IMAD.MOV.U32 R6, RZ, RZ, R15 ;  /* 0x000000ffff067224 */ /* 0x000fce00078e000f */
.L_x_177:
[----:B------:R-:W0:Y:S01]  /*8120*/  S2R R11, SR_CgaCtaId ;  /* 0x00000000000b7919 */ /* 0x000e220000008800 */
[----:B------:R-:W-:-:S04]  /*8130*/  MOV R10, 0x400 ;  /* 0x00000400000a7802 */ /* 0x000fc80000000f00 */
[----:B0-----:R-:W-:Y:S02]  /*8140*/  LEA R21, R11, R10, 0x18 ;  /* 0x0000000a0b157211 */ /* 0x001fe400078ec0ff */
[----:B------:R-:W-:Y:S01]  /*8150*/  SHF.L.U32 R10, R5, 0x1f, RZ ;  /* 0x0000001f050a7819 */ /* 0x000fe200000006ff */
[----:B------:R-:W0:Y:S02]  /*8160*/  @!P3 LDC R11, c[0x0][0x500] ;  /* 0x00014000ff0bbb82 */ /* 0x000e240000000800 */
[----:B------:R-:W-:-:S04]  /*8170*/  IMAD R19, R6, 0x8, R21 ;  /* 0x0000000806137824 */ /* 0x000fc800078e0215 */
[----:B------:R-:W1:Y:S02]  /*8180*/  SYNCS.PHASECHK.TRANS64.TRYWAIT P1, [R19+URZ+0x28], R10 ;  /* 0x0000280a130075a7 */ /* 0x000e64000802017f */
[----:B-1----:R-:W-:Y:S05]  /*8190*/  @!P1 BRA `(.L_x_174) ;  /* 0x0000000c00d09947 */ /* 0x002fea0003800000 */
.L_x_197:
[----:B-1----:R-:W-:Y:S01]  /*81a0*/  PRMT R10, R13, 0x9910, RZ ;  /* 0x000099100d0a7816 */ /* 0x002fe200000000ff */
[----:B0-----:R0:W-:Y:S03]  /*81b0*/  @!P3 SYNCS.ARRIVE.TRANS64 RZ, [R19+URZ], R11 ;  /* 0x0000000b13ffb9a7 */ /* 0x0011e6000800003f */
[----:B------:R-:W-:-:S13]  /*81c0*/  ISETP.NE.AND P1, PT, R10, 0x2, PT ;  /* 0x000000020a00780c */ /* 0x000fda0003f25270 */
[----:B0-----:R-:W-:Y:S05]  /*81d0*/  @P1 BRA `(.L_x_175) ;  /* 0x0000000000041947 */ /* 0x001fea0003800000 */
[----:B------:R-:W-:Y:S01]  /*81e0*/  BPT.TRAP 0x1 ;  /* 0x000000040000795c */ /* 0x000fe20000300000 */
.L_x_175:
[----:B------:R-:W-:Y:S05]  /*81f0*/  @P0 BRA `(.L_x_176) ;  /* 0x0000000000040947 */ /* 0x000fea0003800000 */
[----:B------:R-:W-:Y:S01]  /*8200*/  BPT.TRAP 0x1 ;  /* 0x000000040000795c */ /* 0x000fe20000300000 */
.L_x_176:
[C-C-:B------:R-:W-:Y:S01]  /*8210*/  IMAD R10, R6.reuse, 0x1000, R21.reuse ;  /* 0x00001000060a7824 */ /* 0x140fe200078e0215 */
[----:B------:R-:W-:Y:S01]  /*8220*/  R2UR UR9, R19 ;  /* 0x00000000130972ca */ /* 0x000fe200000e0000 */
[----:B------:R-:W-:Y:S01]  /*8230*/  IMAD R21, R6, 0x2000, R21 ;  /* 0x0000200006157824 */ /* 0x000fe200078e0215 */
[----:B------:R-:W-:Y:S01]  /*8240*/  UIADD3 UR4, UP0, UR20, 0xf0, URZ ;  /* 0x000000f014047890 */ /* 0x000fe2000ff1e03f */
[----:B------:R-:W-:Y:S01]  /*8250*/  VIADD R20, R20, 0xffffffff ;  /* 0xffffffff14147836 */ /* 0x000fe20000000000 */
[----:B------:R-:W-:Y:S01]  /*8260*/  R2UR UR5, R10 ;  /* 0x000000000a0572ca */ /* 0x000fe200000e0000 */
[----:B------:R-:W-:Y:S01]  /*8270*/  UIADD3 UR24, UP1, UR20, 0x1f0, URZ ;  /* 0x000001f014187890 */ /* 0x000fe2000ff3e03f */
[----:B------:R-:W-:Y:S01]  /*8280*/  R2UR UR8, R21 ;  /* 0x00000000150872ca */ /* 0x000fe200000e0000 */
[----:B------:R-:W-:Y:S01]  /*8290*/  VIADD R6, R6, 0x1 ;  /* 0x0000000106067836 */ /* 0x000fe20000000000 */
[----:B------:R-:W-:Y:S01]  /*82a0*/  R2UR UR11, R17 ;  /* 0x00000000110b72ca */ /* 0x000fe200000e0000 */
[----:B------:R-:W-:Y:S01]  /*82b0*/  UIADD3.X UR25, URZ, UR21, URZ, UP1, !UPT ;  /* 0x000000153f197290 */ /* 0x000fe20008ffe43f */
[----:B------:R-:W-:Y:S01]  /*82c0*/  R2UR UR10, R18 ;  /* 0x00000000120a72ca */ /* 0x000fe200000e0000 */
[----:B------:R-:W-:Y:S01]  /*82d0*/  UMOV UR6, 0x0 ;  /* 0x0000000000067882 */ /* 0x000fe20000000000 */
[----:B------:R-:W-:Y:S01]  /*82e0*/  R2UR UR12, R4 ;  /* 0x00000000040c72ca */ /* 0x000fe200000e0000 */
[----:B------:R-:W-:Y:S01]  /*82f0*/  UMOV UR7, 0x10000000 ;  /* 0x1000000000077882 */ /* 0x000fe20000000000 */
[----:B------:R-:W-:Y:S01]  /*8300*/  R2UR UR19, R16 ;  /* 0x00000000101372ca */ /* 0x000fe200000e0000 */
[----:B------:R-:W-:Y:S01]  /*8310*/  VIADD R18, R18, 0x40 ;  /* 0x0000004012127836 */ /* 0x000fe20000000000 */
[----:B------:R-:W-:Y:S01]  /*8320*/  ISETP.GT.AND P4, PT, R20, 0x1, PT ;  /* 0x000000011400780c */ /* 0x000fe20003f84270 */
[----:B------:R-:W-:Y:S01]  /*8330*/  UIADD3 UR14, UR5, 0x180, URZ ;  /* 0x00000180050e7890 */ /* 0x000fe2000fffe03f */
[----:B------:R-:W-:Y:S01]  /*8340*/  ISETP.NE.AND P1, PT, R6, 0x5, PT ;  /* 0x000000050600780c */ /* 0x000fe20003f25270 */
[----:B------:R-:W-:-:S02]  /*8350*/  UIADD3.X UR5, URZ, UR21, URZ, UP0, !UPT ;  /* 0x000000153f057290 */ /* 0x000fc400087fe43f */
[----:B------:R-:W-:Y:S01]  /*8360*/  UIADD3 UR15, UR8, 0x5180, URZ ;  /* 0x00005180080f7890 */ /* 0x000fe2000fffe03f */
[----:B------:R-:W-:Y:S02]  /*8370*/  SEL R10, RZ, 0x1, P1 ;  /* 0x00000001ff0a7807 */ /* 0x000fe40000800000 */
[----:B------:R-:W-:Y:S01]  /*8380*/  UMOV UR8, UR14 ;  /* 0x0000000e00087c82 */ /* 0x000fe20008000000 */
[----:B------:R-:W-:Y:S02]  /*8390*/  SEL R6, R6, RZ, P1 ;  /* 0x000000ff06067207 */ /* 0x000fe40000800000 */
[----:B------:R-:W-:Y:S01]  /*83a0*/  LOP3.LUT R5, R5, R10, RZ, 0x3c, !PT ;  /* 0x0000000a05057212 */ /* 0x000fe200078e3cff */
[----:B------:R0:W-:Y:S02]  /*83b0*/  UTMALDG.3D [UR8], [UR4], desc[UR6] ;  /* 0x00000608040075b4 */ /* 0x0001e40008011000 */
[----:B0-----:R-:W-:Y:S01]  /*83c0*/  UMOV UR8, UR15 ;  /* 0x0000000f00087c82 */ /* 0x001fe20008000000 */
[----:B------:R-:W-:-:S02]  /*83d0*/  UMOV UR11, UR19 ;  /* 0x00000013000b7c82 */ /* 0x000fc40008000000 */
[----:B------:R0:W-:Y:S02]  /*83e0*/  UTMALDG.3D [UR8], [UR24], desc[UR6] ;  /* 0x00000608180075b4 */ /* 0x0001e40008011000 */
[----:B0-----:R-:W-:Y:S05]  /*83f0*/  @P4 BRA `(.L_x_177) ;  /* 0xfffffffc00484947 */ /* 0x001fea000383ffff */
.L_x_173:
[----:B------:R-:W-:Y:S05]  /*8400*/  BSYNC B1 ;  /* 0x0000000000017941 */ /* 0x000fea0003800000 */
.L_x_172:
[----:B------:R-:W-:Y:S01]  /*8410*/  LOP3.LUT P5, RZ, R14, 0xff, RZ, 0xc0, !PT ;  /* 0x000000ff0eff7812 */ /* 0x000fe200078ac0ff */
[----:B------:R-:W-:Y:S01]  /*8420*/  VIADD R6, R15, UR13 ;  /* 0x0000000d0f067c36 */ /* 0x000fe20008000000 */
[----:B------:R-:W-:Y:S01]  /*8430*/  ULDC.64 UR4, c[0x0][0x650] ;  /* 0x0001940000047ab9 */ /* 0x000fe20000000a00 */
[----:B------:R-:W-:Y:S01]  /*8440*/  IMAD.U32 R11, RZ, RZ, UR13 ;  /* 0x0000000dff0b7e24 */ /* 0x000fe2000f8e00ff */
[----:B------:R-:W-:Y:S01]  /*8450*/  UISETP.GE.U32.AND UP0, UPT, UR13, 0x5, UPT ;  /* 0x000000050d00788c */ /* 0x000fe2000bf06070 */
[----:B------:R-:W-:Y:S01]  /*8460*/  BSSY B1, `(.L_x_178) ;  /* 0x000006b000017945 */ /* 0x000fe20003800000 */
[----:B------:R-:W-:Y:S02]  /*8470*/  ISETP.GT.U32.AND P1, PT, R6, 0x4, PT ;  /* 0x000000040600780c */ /* 0x000fe40003f24070 */
[----:B------:R-:W-:Y:S02]  /*8480*/  PRMT R14, RZ, 0x7610, R14 ;  /* 0x00007610ff0e7816 */ /* 0x000fe4000000000e */
[----:B------:R-:W-:-:S02]  /*8490*/  ISETP.LT.U32.AND P1, PT, R11, 0x5, P1 ;  /* 0x000000050b00780c */ /* 0x000fc40000f21070 */
[----:B------:R-:W-:Y:S01]  /*84a0*/  PLOP3.LUT P4, PT, PT, PT, UP0, 0x80, 0x0 ;  /* 0x000000000000781c */ /* 0x000fe20003f8f008 */
[----:B------:R-:W0:Y:S01]  /*84b0*/  @P5 S2R R5, SR_CgaCtaId ;  /* 0x0000000000055919 */ /* 0x000e220000008800 */
[----:B------:R-:W-:-:S04]  /*84c0*/  @P5 MOV R4, 0x400 ;  /* 0x0000040000045802 */ /* 0x000fc80000000f00 */
[----:B0-----:R-:W-:Y:S01]  /*84d0*/  @P5 LEA R10, R5, R4, 0x18 ;  /* 0x00000004050a5211 */ /* 0x001fe200078ec0ff */
[----:B------:R-:W-:-:S03]  /*84e0*/  IMAD.WIDE.U32 R4, R6, -0x33333333, RZ ;  /* 0xcccccccd06047825 */ /* 0x000fc600078e00ff */
[----:B------:R0:W-:Y:S01]  /*84f0*/  @P5 SYNCS.ARRIVE.TRANS64.A1T0 RZ, [R10+URZ+0x88], RZ ;  /* 0x000088ff0aff59a7 */ /* 0x0001e2000810003f */
[----:B------:R-:W-:Y:S01]  /*8500*/  IADD3 R2, P5, R2, R8, RZ ;  /* 0x0000000802027210 */ /* 0x000fe20007fbe0ff */
[----:B------:R-:W-:Y:S01]  /*8510*/  IMAD.MOV.U32 R4, RZ, RZ, -0x1 ;  /* 0xffffffffff047424 */ /* 0x000fe200078e00ff */
[----:B------:R-:W-:Y:S02]  /*8520*/  SHF.R.U32.HI R11, RZ, 0x2, R5 ;  /* 0x00000002ff0b7819 */ /* 0x000fe40000011605 */
[----:B------:R-:W-:Y:S01]  /*8530*/  SEL R5, RZ, 0x1, !P1 ;  /* 0x00000001ff057807 */ /* 0x000fe20004800000 */
[----:B------:R-:W-:Y:S01]  /*8540*/  IMAD.X R3, R3, 0x1, R0, P5 ;  /* 0x0000000103037824 */ /* 0x000fe200028e0600 */
[----:B------:R-:W-:Y:S01]  /*8550*/  ISETP.GE.U32.AND P1, PT, R2, UR4, PT ;  /* 0x0000000402007c0c */ /* 0x000fe2000bf26070 */
[----:B------:R-:W-:Y:S01]  /*8560*/  IMAD R15, R11, -0x5, R6 ;  /* 0xfffffffb0b0f7824 */ /* 0x000fe200078e0206 */
[----:B------:R-:W-:Y:S01]  /*8570*/  LOP3.LUT R12, R12, R5, RZ, 0x3c, !PT ;  /* 0x000000050c0c7212 */ /* 0x000fe200078e3cff */
[----:B------:R-:W-:Y:S01]  /*8580*/  IMAD.MOV.U32 R6, RZ, RZ, -0x1 ;  /* 0xffffffffff067424 */ /* 0x000fe200078e00ff */
[----:B------:R-:W-:Y:S01]  /*8590*/  ISETP.GE.U32.AND.EX P1, PT, R3, UR5, PT, P1 ;  /* 0x0000000503007c0c */ /* 0x000fe2000bf26110 */
[----:B------:R-:W-:Y:S01]  /*85a0*/  IMAD.MOV.U32 R5, RZ, RZ, -0x1 ;  /* 0xffffffffff057424 */ /* 0x000fe200078e00ff */
[----:B------:R-:W-:-:S02]  /*85b0*/  @P4 LOP3.LUT R12, R12, 0x1, R11, 0x78, !PT ;  /* 0x000000010c0c4812 */ /* 0x000fc400078e780b */
[----:B0-----:R-:W-:-:S09]  /*85c0*/  PRMT R10, RZ, 0x7610, R10 ;  /* 0x00007610ff0a7816 */ /* 0x001fd2000000000a */
[----:B------:R-:W-:Y:S05]  /*85d0*/  @P1 BRA `(.L_x_179) ;  /* 0x00000004004c1947 */ /* 0x000fea0003800000 */
[----:B------:R-:W0:Y:S01]  /*85e0*/  S2R R17, SR_CTAID.X ;  /* 0x0000000000117919 */ /* 0x000e220000002500 */
[----:B------:R-:W-:Y:S01]  /*85f0*/  ULDC.64 UR4, c[0x0][0x628] ;  /* 0x00018a0000047ab9 */ /* 0x000fe20000000a00 */
[----:B------:R-:W1:Y:S01]  /*8600*/  LDC R18, c[0x0][0x144] ;  /* 0x00005100ff127b82 */ /* 0x000e620000000800 */
[----:B------:R-:W-:Y:S01]  /*8610*/  ISETP.NE.U32.AND P1, PT, RZ, UR4, PT ;  /* 0x00000004ff007c0c */ /* 0x000fe2000bf25070 */
[----:B------:R-:W2:Y:S01]  /*8620*/  S2R R6, SR_CTAID.Y ;  /* 0x0000000000067919 */ /* 0x000ea20000002600 */
[----:B------:R-:W-:Y:S01]  /*8630*/  ULDC UR6, c[0x0][0x150] ;  /* 0x0000540000067ab9 */ /* 0x000fe20000000800 */
[----:B------:R-:W-:Y:S01]  /*8640*/  ULDC UR7, c[0x0][0x630] ;  /* 0x00018c0000077ab9 */ /* 0x000fe20000000800 */
[----:B------:R-:W-:Y:S01]  /*8650*/  ISETP.NE.AND.EX P1, PT, RZ, UR5, PT, P1 ;  /* 0x00000005ff007c0c */ /* 0x000fe2000bf25310 */
[----:B------:R-:W-:Y:S01]  /*8660*/  IMAD.MOV.U32 R4, RZ, RZ, R2 ;  /* 0x000000ffff047224 */ /* 0x000fe200078e0002 */
[----:B0-----:R-:W-:-:S05]  /*8670*/  I2FP.F32.U32 R5, R17 ;  /* 0x0000001100057245 */ /* 0x001fca0000201000 */
[----:B------:R-:W-:Y:S01]  /*8680*/  FMUL R20, R5, UR6 ;  /* 0x0000000605147c20 */ /* 0x000fe20008400000 */
[----:B------:R-:W-:-:S05]  /*8690*/  IMAD.MOV.U32 R5, RZ, RZ, R3 ;  /* 0x000000ffff057224 */ /* 0x000fca00078e0003 */
[----:B--2---:R-:W-:Y:S05]  /*86a0*/  @!P1 BRA `(.L_x_180) ;  /* 0x0000000000289947 */ /* 0x004fea0003800000 */
[----:B------:R-:W-:Y:S02]  /*86b0*/  ULDC UR6, c[0x0][0x634] ;  /* 0x00018d0000067ab9 */ /* 0x000fe40000000800 */
[----:B------:R-:W-:-:S05]  /*86c0*/  IADD3 R5, P1, R2, UR6, RZ ;  /* 0x0000000602057c10 */ /* 0x000fca000ff3e0ff */
[----:B------:R-:W-:-:S04]  /*86d0*/  IMAD.X R19, RZ, RZ, R3, P1 ;  /* 0x000000ffff137224 */ /* 0x000fc800008e0603 */
[----:B------:R-:W-:-:S04]  /*86e0*/  IMAD.WIDE.U32 R10, R19, UR4, RZ ;  /* 0x00000004130a7c25 */ /* 0x000fc8000f8e00ff */
[----:B------:R-:W-:-:S04]  /*86f0*/  IMAD.WIDE.U32 R10, P1, R5, UR5, R10 ;  /* 0x00000005050a7c25 */ /* 0x000fc8000f82000a */
[----:B------:R-:W-:-:S04]  /*8700*/  IMAD.WIDE.U32 R4, R5, UR4, RZ ;  /* 0x0000000405047c25 */ /* 0x000fc8000f8e00ff */
[----:B------:R-:W-:Y:S01]  /*8710*/  IMAD.MOV.U32 R4, RZ, RZ, R11 ;  /* 0x000000ffff047224 */ /* 0x000fe200078e000b */
[----:B------:R-:W-:Y:S01]  /*8720*/  IADD3 RZ, P4, R5, R10, RZ ;  /* 0x0000000a05ff7210 */ /* 0x000fe20007f9e0ff */
[----:B------:R-:W-:-:S04]  /*8730*/  IMAD.X R5, RZ, RZ, RZ, P1 ;  /* 0x000000ffff057224 */ /* 0x000fc800008e06ff */
[----:B------:R-:W-:-:S08]  /*8740*/  IMAD.WIDE.U32.X R4, R19, UR5, R4, P4 ;  /* 0x0000000513047c25 */ /* 0x000fd0000a0e0404 */
.L_x_180:
[--C-:B------:R-:W-:Y:S01]  /*8750*/  SHF.R.U64 R16, R4, UR7, R5.reuse ;  /* 0x0000000704107c19 */ /* 0x100fe20008001205 */
[----:B------:R-:W0:Y:S01]  /*8760*/  F2I.U32.TRUNC.NTZ R20, R20 ;  /* 0x0000001400147305 */ /* 0x000e22000020f000 */
[----:B------:R-:W-:Y:S01]  /*8770*/  SHF.R.U32.HI R4, RZ, UR7, R5 ;  /* 0x00000007ff047c19 */ /* 0x000fe20008011605 */
[----:B------:R-:W-:Y:S01]  /*8780*/  ULDC.64 UR4, c[0x0][0x620] ;  /* 0x0001880000047ab9 */ /* 0x000fe20000000a00 */
[----:B------:R-:W-:Y:S01]  /*8790*/  IADD3 R11, P1, RZ, -R16, RZ ;  /* 0x80000010ff0b7210 */ /* 0x000fe20007f3e0ff */
[----:B------:R-:W-:Y:S01]  /*87a0*/  ULDC.64 UR6, c[0x0][0x640] ;  /* 0x0001900000067ab9 */ /* 0x000fe20000000a00 */
[----:B------:R-:W2:Y:S03]  /*87b0*/  LDC R21, c[0x0][0x148] ;  /* 0x00005200ff157b82 */ /* 0x000ea60000000800 */
[----:B------:R-:W-:Y:S01]  /*87c0*/  IMAD.X R4, RZ, RZ, ~R4, P1 ;  /* 0x000000ffff047224 */ /* 0x000fe200008e0e04 */
[----:B------:R-:W-:-:S03]  /*87d0*/  ISETP.NE.U32.AND P1, PT, RZ, UR6, PT ;  /* 0x00000006ff007c0c */ /* 0x000fc6000bf25070 */
[----:B------:R-:W-:Y:S01]  /*87e0*/  IMAD R10, R4, UR4, RZ ;  /* 0x00000004040a7c24 */ /* 0x000fe2000f8e02ff */
[----:B------:R-:W-:Y:S01]  /*87f0*/  ISETP.NE.AND.EX P1, PT, RZ, UR7, PT, P1 ;  /* 0x00000007ff007c0c */ /* 0x000fe2000bf25310 */
[----:B------:R-:W-:Y:S01]  /*8800*/  IMAD.WIDE.U32 R4, R11, UR4, R2 ;  /* 0x000000040b047c25 */ /* 0x000fe2000f8e0002 */
[----:B------:R-:W-:-:S03]  /*8810*/  ULDC UR4, c[0x0][0x618] ;  /* 0x0001860000047ab9 */ /* 0x000fc60000000800 */
[----:B------:R-:W-:Y:S01]  /*8820*/  IMAD R11, R11, UR5, R10 ;  /* 0x000000050b0b7c24 */ /* 0x000fe2000f8e020a */
[----:B------:R-:W-:Y:S01]  /*8830*/  ULDC UR5, c[0x0][0x154] ;  /* 0x0000550000057ab9 */ /* 0x000fe20000000800 */
[----:B0-----:R-:W-:Y:S02]  /*8840*/  IMAD.MOV R10, RZ, RZ, -R20 ;  /* 0x000000ffff0a7224 */ /* 0x001fe400078e0a14 */
[----:B------:R-:W-:Y:S02]  /*8850*/  IMAD.IADD R5, R5, 0x1, R11 ;  /* 0x0000000105057824 */ /* 0x000fe400078e020b */
[----:B-1----:R-:W-:Y:S01]  /*8860*/  IMAD R17, R18, R10, R17 ;  /* 0x0000000a12117224 */ /* 0x002fe200078e0211 */
[----:B------:R-:W-:Y:S02]  /*8870*/  I2FP.F32.U32 R10, R6 ;  /* 0x00000006000a7245 */ /* 0x000fe40000201000 */
[--C-:B------:R-:W-:Y:S02]  /*8880*/  SHF.R.U64 R18, R4, UR4, R5.reuse ;  /* 0x0000000404127c19 */ /* 0x100fe40008001205 */
[----:B------:R-:W-:Y:S01]  /*8890*/  SHF.R.U32.HI R5, RZ, UR4, R5 ;  /* 0x00000004ff057c19 */ /* 0x000fe20008011605 */
[----:B------:R-:W-:Y:S01]  /*88a0*/  FMUL R10, R10, UR5 ;  /* 0x000000050a0a7c20 */ /* 0x000fe20008400000 */
[----:B------:R-:W-:-:S02]  /*88b0*/  ULDC UR4, c[0x0][0x608] ;  /* 0x0001820000047ab9 */ /* 0x000fc40000000800 */
[--C-:B------:R-:W-:Y:S01]  /*88c0*/  SHF.R.U64 R20, R18, UR4, R5.reuse ;  /* 0x0000000412147c19 */ /* 0x100fe20008001205 */
[----:B------:R0:W1:Y:S01]  /*88d0*/  F2I.U32.TRUNC.NTZ R22, R10 ;  /* 0x0000000a00167305 */ /* 0x000062000020f000 */
[----:B------:R-:W-:Y:S01]  /*88e0*/  SHF.R.U32.HI R5, RZ, UR4, R5 ;  /* 0x00000004ff057c19 */ /* 0x000fe20008011605 */
[----:B------:R-:W-:-:S03]  /*88f0*/  ULDC UR4, c[0x0][0x658] ;  /* 0x0001960000047ab9 */ /* 0x000fc60000000800 */
[--C-:B------:R-:W-:Y:S02]  /*8900*/  SHF.R.U64 R19, R20, UR4, R5.reuse ;  /* 0x0000000414137c19 */ /* 0x100fe40008001205 */
[----:B------:R-:W-:-:S03]  /*8910*/  SHF.R.U32.HI R23, RZ, UR4, R5 ;  /* 0x00000004ff177c19 */ /* 0x000fc60008011605 */
[----:B------:R-:W-:Y:S02]  /*8920*/  IMAD.MOV.U32 R4, RZ, RZ, R19 ;  /* 0x000000ffff047224 */ /* 0x000fe400078e0013 */
[----:B------:R-:W-:Y:S01]  /*8930*/  IMAD.MOV.U32 R5, RZ, RZ, R23 ;  /* 0x000000ffff057224 */ /* 0x000fe200078e0017 */
[----:B0-----:R-:W-:Y:S06]  /*8940*/  @!P1 BRA `(.L_x_181) ;  /* 0x0000000000289947 */ /* 0x001fec0003800000 */
        /* <DEDUP_REMOVED lines=10> */
.L_x_181:
[----:B------:R-:W-:Y:S01]  /*89f0*/  ULDC UR4, c[0x0][0x648] ;  /* 0x0001920000047ab9 */ /* 0x000fe20000000800 */
[----:B-1----:R-:W-:Y:S01]  /*8a00*/  IMAD.MOV R22, RZ, RZ, -R22 ;  /* 0x000000ffff167224 */ /* 0x002fe200078e0a16 */
[----:B------:R-:W-:Y:S01]  /*8a10*/  SHF.R.U64 R5, R4, UR4, R5 ;  /* 0x0000000404057c19 */ /* 0x000fe20008001205 */
[----:B------:R-:W-:Y:S01]  /*8a20*/  ULDC UR4, c[0x0][0x638] ;  /* 0x00018e0000047ab9 */ /* 0x000fe20000000800 */
[----:B------:R-:W-:Y:S01]  /*8a30*/  LOP3.LUT R4, R20, UR17, RZ, 0xc0, !PT ;  /* 0x0000001114047c12 */ /* 0x000fe2000f8ec0ff */
[----:B--2---:R-:W-:Y:S01]  /*8a40*/  @P2 IMAD R17, R21, R22, R6 ;  /* 0x0000001615112224 */ /* 0x004fe200078e0206 */
[----:B------:R-:W-:Y:S01]  /*8a50*/  LOP3.LUT R18, R18, UR16, RZ, 0xc0, !PT ;  /* 0x0000001012127c12 */ /* 0x000fe2000f8ec0ff */
[----:B------:R-:W-:Y:S01]  /*8a60*/  IMAD.MOV R6, RZ, RZ, -R5 ;  /* 0x000000ffff067224 */ /* 0x000fe200078e0a05 */
[----:B------:R-:W-:Y:S01]  /*8a70*/  ULDC UR5, c[0x0][0x610] ;  /* 0x0001840000057ab9 */ /* 0x000fe20000000800 */
[----:B------:R-:W-:Y:S02]  /*8a80*/  IMAD R4, R5, UR18, R4 ;  /* 0x0000001205047c24 */ /* 0x000fe4000f8e0204 */
[----:B------:R-:W-:Y:S01]  /*8a90*/  IMAD R19, R6, UR4, R19 ;  /* 0x0000000406137c24 */ /* 0x000fe2000f8e0213 */
[----:B------:R-:W-:Y:S01]  /*8aa0*/  ULDC UR4, c[0x0][0x600] ;  /* 0x0001800000047ab9 */ /* 0x000fe20000000800 */
[----:B------:R-:W-:-:S02]  /*8ab0*/  IMAD R17, R4, UR5, R17 ;  /* 0x0000000504117c24 */ /* 0x000fc4000f8e0211 */
[----:B------:R-:W-:Y:S02]  /*8ac0*/  IMAD R6, R19, UR4, R18 ;  /* 0x0000000413067c24 */ /* 0x000fe4000f8e0212 */
[----:B------:R-:W-:Y:S02]  /*8ad0*/  IMAD.MOV.U32 R10, RZ, RZ, 0x1 ;  /* 0x00000001ff0a7424 */ /* 0x000fe400078e00ff */
[----:B------:R-:W-:Y:S01]  /*8ae0*/  IMAD.MOV.U32 R4, RZ, RZ, R16 ;  /* 0x000000ffff047224 */ /* 0x000fe200078e0010 */
[----:B------:R-:W-:Y:S02]  /*8af0*/  SEL R5, R6, R17, !P2 ;  /* 0x0000001106057207 */ /* 0x000fe40005000000 */
[----:B------:R-:W-:-:S07]  /*8b00*/  SEL R6, R17, R6, !P2 ;  /* 0x0000000611067207 */ /* 0x000fce0005000000 */
.L_x_179:
[----:B------:R-:W-:Y:S05]  /*8b10*/  BSYNC B1 ;  /* 0x0000000000017941 */ /* 0x000fea0003800000 */
.L_x_178:
[----:B------:R-:W-:-:S13]  /*8b20*/  LOP3.LUT P1, RZ, R10, 0xff, RZ, 0xc0, !PT ;  /* 0x000000ff0aff7812 */ /* 0x000fda000782c0ff */
[----:B------:R-:W-:Y:S05]  /*8b30*/  @P1 BRA `(.L_x_182) ;  /* 0xfffffff400441947 */ /* 0x000fea000383ffff */
[----:B------:R-:W-:Y:S05]  /*8b40*/  BSYNC B0 ;  /* 0x0000000000007941 */ /* 0x000fea0003800000 */
.L_x_170:
[----:B------:R-:W-:-:S03]  /*8b50*/  UMOV UR4, 0xffffffff ;  /* 0xffffffff00047882 */ /* 0x000fc60000000000 */
[----:B------:R-:W-:Y:S05]  /*8b60*/  BRA.DIV UR4, `(.L_x_183) ;  /* 0x0000000604707947 */ /* 0x000fea000b800000 */
[----:B------:R-:W-:-:S13]  /*8b70*/  ELECT P0, URZ, PT ;  /* 0x00000000003f782f */ /* 0x000fda0003800000 */
.L_x_200:
[----:B------:R-:W-:Y:S04]  /*8b80*/  BSSY B0, `(.L_x_184) ;  /* 0x0000034000007945 */ /* 0x000fe80003800000 */
[----:B------:R-:W-:Y:S05]  /*8b90*/  @!P0 BRA `(.L_x_185) ;  /* 0x0000000000c88947 */ /* 0x000fea0003800000 */
[----:B------:R-:W-:-:S04]  /*8ba0*/  LOP3.LUT R7, R7, 0x2, RZ, 0xfc, !PT ;  /* 0x0000000207077812 */ /* 0x000fc800078efcff */
[----:B------:R-:W-:-:S13]  /*8bb0*/  ISETP.NE.AND P0, PT, R7, 0x3, PT ;  /* 0x000000030700780c */ /* 0x000fda0003f05270 */
[----:B------:R-:W-:Y:S05]  /*8bc0*/  @!P0 BRA `(.L_x_186) ;  /* 0x0000000000048947 */ /* 0x000fea0003800000 */
[----:B------:R-:W-:Y:S01]  /*8bd0*/  BPT.TRAP 0x1 ;  /* 0x000000040000795c */ /* 0x000fe20000300000 */
.L_x_186:
[----:B------:R-:W0:Y:S01]  /*8be0*/  S2R R3, SR_CgaCtaId ;  /* 0x0000000000037919 */ /* 0x000e220000008800 */
[----:B------:R-:W-:Y:S02]  /*8bf0*/  MOV R0, 0x400 ;  /* 0x0000040000007802 */ /* 0x000fe40000000f00 */
[----:B------:R-:W-:Y:S02]  /*8c00*/  SHF.L.U32 R2, R12, 0x1f, RZ ;  /* 0x0000001f0c027819 */ /* 0x000fe400000006ff */
[----:B0-----:R-:W-:-:S05]  /*8c10*/  LEA R0, R3, R0, 0x18 ;  /* 0x0000000003007211 */ /* 0x001fca00078ec0ff */
[----:B------:R-:W-:-:S04]  /*8c20*/  VIADD R0, R0, 0x28 ;  /* 0x0000002800007836 */ /* 0x000fc80000000000 */
[C---:B------:R-:W-:Y:S02]  /*8c30*/  IMAD R5, R15.reuse, 0x8, R0 ;  /* 0x000000080f057824 */ /* 0x040fe400078e0200 */
[----:B------:R-:W-:Y:S02]  /*8c40*/  VIADD R15, R15, 0x1 ;  /* 0x000000010f0f7836 */ /* 0x000fe40000000000 */
[----:B------:R-:W0:Y:S03]  /*8c50*/  SYNCS.PHASECHK.TRANS64.TRYWAIT P0, [R5+URZ], R2 ;  /* 0x00000002050075a7 */ /* 0x000e26000800017f */
[----:B------:R-:W-:-:S04]  /*8c60*/  ISETP.NE.AND P1, PT, R15, 0x5, PT ;  /* 0x000000050f00780c */ /* 0x000fc80003f25270 */
[----:B------:R-:W-:Y:S02]  /*8c70*/  SEL R3, RZ, 0x1, P1 ;  /* 0x00000001ff037807 */ /* 0x000fe40000800000 */
[----:B------:R-:W-:Y:S02]  /*8c80*/  SEL R15, R15, RZ, P1 ;  /* 0x000000ff0f0f7207 */ /* 0x000fe40000800000 */
[----:B------:R-:W-:-:S03]  /*8c90*/  LOP3.LUT R12, R12, R3, RZ, 0x3c, !PT ;  /* 0x000000030c0c7212 */ /* 0x000fc600078e3cff */
[----:B------:R-:W-:Y:S01]  /*8ca0*/  IMAD R7, R15, 0x8, R0 ;  /* 0x000000080f077824 */ /* 0x000fe200078e0200 */
[----:B------:R-:W-:Y:S01]  /*8cb0*/  SHF.L.U32 R4, R12, 0x1f, RZ ;  /* 0x0000001f0c047819 */ /* 0x000fe200000006ff */
[----:B0-----:R-:W-:Y:S06]  /*8cc0*/  @!P0 BRA `(.L_x_187) ;  /* 0x00000004003c8947 */ /* 0x001fec0003800000 */
.L_x_201:
[----:B------:R-:W1:Y:S01]  /*8cd0*/  SYNCS.PHASECHK.TRANS64.TRYWAIT P0, [R7+URZ], R4 ;  /* 0x00000004070075a7 */ /* 0x000e62000800017f */
[----:B0-----:R-:W-:-:S05]  /*8ce0*/  VIADD R2, R15, 0x1 ;  /* 0x000000010f027836 */ /* 0x001fca0000000000 */
[----:B------:R-:W-:-:S04]  /*8cf0*/  ISETP.NE.AND P1, PT, R2, 0x5, PT ;  /* 0x000000050200780c */ /* 0x000fc80003f25270 */
[----:B------:R-:W-:Y:S02]  /*8d00*/  SEL R3, RZ, 0x1, P1 ;  /* 0x00000001ff037807 */ /* 0x000fe40000800000 */
[----:B------:R-:W-:Y:S02]  /*8d10*/  SEL R9, R2, RZ, P1 ;  /* 0x000000ff02097207 */ /* 0x000fe40000800000 */
[----:B------:R-:W-:-:S03]  /*8d20*/  LOP3.LUT R12, R12, R3, RZ, 0x3c, !PT ;  /* 0x000000030c0c7212 */ /* 0x000fc600078e3cff */
[----:B------:R-:W-:Y:S01]  /*8d30*/  IMAD R8, R9, 0x8, R0 ;  /* 0x0000000809087824 */ /* 0x000fe200078e0200 */
[----:B------:R-:W-:Y:S01]  /*8d40*/  SHF.L.U32 R5, R12, 0x1f, RZ ;  /* 0x0000001f0c057819 */ /* 0x000fe200000006ff */
[----:B-1----:R-:W-:Y:S06]  /*8d50*/  @!P0 BRA `(.L_x_188) ;  /* 0x00000004002c8947 */ /* 0x002fec0003800000 */
.L_x_202:
[----:B------:R-:W1:Y:S01]  /*8d60*/  SYNCS.PHASECHK.TRANS64.TRYWAIT P0, [R8+URZ], R5 ;  /* 0x00000005080075a7 */ /* 0x000e62000800017f */
[----:B------:R-:W-:-:S05]  /*8d70*/  VIADD R2, R9, 0x1 ;  /* 0x0000000109027836 */ /* 0x000fca0000000000 */
[----:B------:R-:W-:-:S04]  /*8d80*/  ISETP.NE.AND P1, PT, R2, 0x5, PT ;  /* 0x000000050200780c */ /* 0x000fc80003f25270 */
[----:B------:R-:W-:Y:S02]  /*8d90*/  SEL R3, RZ, 0x1, P1 ;  /* 0x00000001ff037807 */ /* 0x000fe40000800000 */
[----:B0-----:R-:W-:Y:S02]  /*8da0*/  SEL R7, R2, RZ, P1 ;  /* 0x000000ff02077207 */ /* 0x001fe40000800000 */
[----:B------:R-:W-:-:S03]  /*8db0*/  LOP3.LUT R9, R12, R3, RZ, 0x3c, !PT ;  /* 0x000000030c097212 */ /* 0x000fc600078e3cff */
[----:B------:R-:W-:Y:S01]  /*8dc0*/  IMAD R11, R7, 0x8, R0 ;  /* 0x00000008070b7824 */ /* 0x000fe200078e0200 */
[----:B------:R-:W-:Y:S01]  /*8dd0*/  SHF.L.U32 R6, R9, 0x1f, RZ ;  /* 0x0000001f09067819 */ /* 0x000fe200000006ff */
[----:B-1----:R-:W-:Y:S06]  /*8de0*/  @!P0 BRA `(.L_x_189) ;  /* 0x00000004001c8947 */ /* 0x002fec0003800000 */
.L_x_203:
[----:B------:R-:W1:Y:S01]  /*8df0*/  SYNCS.PHASECHK.TRANS64.TRYWAIT P0, [R11+URZ], R6 ;  /* 0x000000060b0075a7 */ /* 0x000e62000800017f */
[----:B------:R-:W-:-:S05]  /*8e00*/  VIADD R2, R7, 0x1 ;  /* 0x0000000107027836 */ /* 0x000fca0000000000 */
[----:B------:R-:W-:-:S04]  /*8e10*/  ISETP.NE.AND P1, PT, R2, 0x5, PT ;  /* 0x000000050200780c */ /* 0x000fc80003f25270 */
[----:B------:R-:W-:Y:S02]  /*8e20*/  SEL R4, RZ, 0x1, P1 ;  /* 0x00000001ff047807 */ /* 0x000fe40000800000 */
[----:B------:R-:W-:Y:S02]  /*8e30*/  SEL R3, R2, RZ, P1 ;  /* 0x000000ff02037207 */ /* 0x000fe40000800000 */
[----:B------:R-:W-:Y:S01]  /*8e40*/  LOP3.LUT R4, R9, R4, RZ, 0x3c, !PT ;  /* 0x0000000409047212 */ /* 0x000fe200078e3cff */
[----:B-1----:R-:W-:Y:S06]  /*8e50*/  @!P0 BRA `(.L_x_190) ;  /* 0x0000000400148947 */ /* 0x002fec0003800000 */
.L_x_204:
[----:B------:R-:W-:Y:S01]  /*8e60*/  IMAD R3, R3, 0x8, R0 ;  /* 0x0000000803037824 */ /* 0x000fe200078e0200 */
[----:B------:R-:W-:-:S07]  /*8e70*/  SHF.L.U32 R0, R4, 0x1f, RZ ;  /* 0x0000001f04007819 */ /* 0x000fce00000006ff */
.L_x_191:
[----:B--2---:R2:W3:Y:S02]  /*8e80*/  SYNCS.PHASECHK.TRANS64.TRYWAIT P0, [R3+URZ], R0 ;  /* 0x00000000030075a7 */ /* 0x0044e4000800017f */
[----:B---3--:R-:W-:Y:S05]  /*8e90*/  @!P0 NANOSLEEP.SYNCS 0x989680 ;  /* 0x009896800000895d */ /* 0x008fea0003900000 */
[----:B------:R-:W3:Y:S02]  /*8ea0*/  @!P0 SYNCS.PHASECHK.TRANS64 P0, [R3+URZ], R0 ;  /* 0x00000000030085a7 */ /* 0x000ee4000800007f */
[----:B---3--:R-:W-:Y:S05]  /*8eb0*/  @!P0 BRA `(.L_x_191) ;  /* 0xfffffffc00f08947 */ /* 0x008fea000383ffff */
.L_x_185:
[----:B------:R-:W-:Y:S05]  /*8ec0*/  BSYNC B0 ;  /* 0x0000000000007941 */ /* 0x000fea0003800000 */
.L_x_184:
[----:B------:R-:W-:Y:S05]  /*8ed0*/  EXIT ;  /* 0x000000000000794d */ /* 0x000fea0003800000 */
.L_x_15:
[----:B0-----:R-:W-:-:S04]  /*8ee0*/  IMAD.U32 R17, RZ, RZ, UR15 ;  /* 0x0000000fff117e24 */ /* 0x001fc8000f8e00ff */
[----:B------:R0:W1:Y:S03]  /*8ef0*/  SYNCS.PHASECHK.TRANS64.TRYWAIT P0, [R17+URZ+-0x8], R16 ;  /* 0xfffff810110075a7 */ /* 0x000066000800017f */
[----:B-1----:R-:W-:Y:S05]  /*8f00*/  @!P0 NANOSLEEP.SYNCS 0x989680 ;  /* 0x009896800000895d */ /* 0x002fea0003900000 */
[----:B------:R-:W1:Y:S02]  /*8f10*/  @!P0 SYNCS.PHASECHK.TRANS64 P0, [R17+URZ+-0x8], R16 ;  /* 0xfffff810110085a7 */ /* 0x000e64000800007f */
[----:B-1----:R-:W-:Y:S05]  /*8f20*/  @!P0 BRA `(.L_x_15) ;  /* 0xfffffffc00ec8947 */ /* 0x002fea000383ffff */
[----:B------:R-:W-:Y:S05]  /*8f30*/  BRA `(.L_x_192) ;  /* 0xffffff84004c7947 */ /* 0x000fea000383ffff */
.L_x_20:
[----:B-1----:R-:W-:-:S04]  /*8f40*/  IMAD.U32 R17, RZ, RZ, UR6 ;  /* 0x00000006ff117e24 */ /* 0x002fc8000f8e00ff */
[----:B------:R1:W2:Y:S03]  /*8f50*/  SYNCS.PHASECHK.TRANS64.TRYWAIT P0, [R17+URZ], R16 ;  /* 0x00000010110075a7 */ /* 0x0002a6000800017f */
[----:B--2---:R-:W-:Y:S05]  /*8f60*/  @!P0 NANOSLEEP.SYNCS 0x989680 ;  /* 0x009896800000895d */ /* 0x004fea0003900000 */
[----:B------:R-:W2:Y:S02]  /*8f70*/  @!P0 SYNCS.PHASECHK.TRANS64 P0, [R17+URZ], R16 ;  /* 0x00000010110085a7 */ /* 0x000ea4000800007f */
[----:B--2---:R-:W-:Y:S05]  /*8f80*/  @!P0 BRA `(.L_x_20) ;  /* 0xfffffffc00ec8947 */ /* 0x004fea000383ffff */
[----:B------:R-:W-:Y:S05]  /*8f90*/  BRA `(.L_x_19) ;  /* 0xffffff8800787947 */ /* 0x000fea000383ffff */
.L_x_26:
[----:B-1----:R-:W-:-:S04]  /*8fa0*/  IMAD.U32 R18, RZ, RZ, UR9 ;  /* 0x00000009ff127e24 */ /* 0x002fc8000f8e00ff */
[----:B------:R1:W2:Y:S03]  /*8fb0*/  SYNCS.PHASECHK.TRANS64.TRYWAIT P0, [R18+URZ], R17 ;  /* 0x00000011120075a7 */ /* 0x0002a6000800017f */
[----:B--2---:R-:W-:Y:S05]  /*8fc0*/  @!P0 NANOSLEEP.SYNCS 0x989680 ;  /* 0x009896800000895d */ /* 0x004fea0003900000 */
[----:B------:R-:W2:Y:S02]  /*8fd0*/  @!P0 SYNCS.PHASECHK.TRANS64 P0, [R18+URZ], R17 ;  /* 0x00000011120085a7 */ /* 0x000ea4000800007f */
[----:B--2---:R-:W-:Y:S05]  /*8fe0*/  @!P0 BRA `(.L_x_26) ;  /* 0xfffffffc00ec8947 */ /* 0x004fea000383ffff */
[----:B------:R-:W-:Y:S05]  /*8ff0*/  BRA `(.L_x_25) ;  /* 0xffffff9000b07947 */ /* 0x000fea000383ffff */
.L_x_34:
[----:B0-----:R-:W-:-:S04]  /*9000*/  IMAD.U32 R17, RZ, RZ, UR15 ;  /* 0x0000000fff117e24 */ /* 0x001fc8000f8e00ff */
[----:B------:R0:W1:Y:S03]  /*9010*/  SYNCS.PHASECHK.TRANS64.TRYWAIT P0, [R17+URZ+0x8], R16 ;  /* 0x00000810110075a7 */ /* 0x000066000800017f */
[----:B-1----:R-:W-:Y:S05]  /*9020*/  @!P0 NANOSLEEP.SYNCS 0x989680 ;  /* 0x009896800000895d */ /* 0x002fea0003900000 */
[----:B------:R-:W1:Y:S02]  /*9030*/  @!P0 SYNCS.PHASECHK.TRANS64 P0, [R17+URZ+0x8], R16 ;  /* 0x00000810110085a7 */ /* 0x000e64000800007f */
[----:B-1----:R-:W-:Y:S05]  /*9040*/  @!P0 BRA `(.L_x_34) ;  /* 0xfffffffc00ec8947 */ /* 0x002fea000383ffff */
[----:B------:R-:W-:Y:S05]  /*9050*/  BRA `(.L_x_193) ;  /* 0xffffffa000087947 */ /* 0x000fea000383ffff */
.L_x_171:
[----:B------:R-:W-:Y:S01]  /*9060*/  BSSY B1, `(.L_x_194) ;  /* 0x0000006000017945 */ /* 0x000fe20003800000 */
[----:B------:R-:W-:-:S07]  /*9070*/  IMAD.MOV.U32 R10, RZ, RZ, -0x1 ;  /* 0xffffffffff0a7424 */ /* 0x000fce00078e00ff */
[----:B------:R-:W-:Y:S05]  /*9080*/  WARPSYNC.COLLECTIVE R10, `(.L_x_195) ;  /* 0x000000000a0c7348 */ /* 0x000fea0003c00000 */
[----:B------:R-:W-:Y:S02]  /*9090*/  ELECT P1, UR62, PT ;  /* 0x00000000003e782f */ /* 0x000fe40003820000 */
[----:B------:R-:W-:Y:S01]  /*90a0*/  MOV R10, UR62 ;  /* 0x0000003e000a7c02 */ /* 0x000fe20008000f00 */
[----:B------:R-:W-:Y:S10]  /*90b0*/  ENDCOLLECTIVE ;  /* 0x000000000000791b */ /* 0x000ff40003800000 */
.L_x_195:
[----:B------:R-:W-:Y:S05]  /*90c0*/  BSYNC B1 ;  /* 0x0000000000017941 */ /* 0x000fea0003800000 */
.L_x_194:
[----:B------:R-:W-:Y:S05]  /*90d0*/  BRA `(.L_x_196) ;  /* 0xffffffec00e87947 */ /* 0x000fea000383ffff */
.L_x_174:
[----:B-1----:R1:W2:Y:S02]  /*90e0*/  SYNCS.PHASECHK.TRANS64.TRYWAIT P1, [R19+URZ+0x28], R10 ;  /* 0x0000280a130075a7 */ /* 0x0022a4000802017f */
[----:B--2---:R-:W-:Y:S05]  /*90f0*/  @!P1 NANOSLEEP.SYNCS 0x989680 ;  /* 0x009896800000995d */ /* 0x004fea0003900000 */
[----:B------:R-:W2:Y:S02]  /*9100*/  @!P1 SYNCS.PHASECHK.TRANS64 P1, [R19+URZ+0x28], R10 ;  /* 0x0000280a130095a7 */ /* 0x000ea4000802007f */
[----:B--2---:R-:W-:Y:S05]  /*9110*/  @!P1 BRA `(.L_x_174) ;  /* 0xfffffffc00f09947 */ /* 0x004fea000383ffff */
[----:B------:R-:W-:Y:S05]  /*9120*/  BRA `(.L_x_197) ;  /* 0xfffffff0001c7947 */ /* 0x000fea000383ffff */
.L_x_183:
[----:B------:R-:W-:Y:S01]  /*9130*/  BSSY B0, `(.L_x_198) ;  /* 0x0000006000007945 */ /* 0x000fe20003800000 */
[----:B------:R-:W-:-:S07]  /*9140*/  IMAD.MOV.U32 R10, RZ, RZ, -0x1 ;  /* 0xffffffffff0a7424 */ /* 0x000fce00078e00ff */
[----:B------:R-:W-:Y:S05]  /*9150*/  WARPSYNC.COLLECTIVE R10, `(.L_x_199) ;  /* 0x000000000a0c7348 */ /* 0x000fea0003c00000 */
[----:B------:R-:W-:Y:S02]  /*9160*/  ELECT P1, UR62, PT ;  /* 0x00000000003e782f */ /* 0x000fe40003820000 */
[----:B------:R-:W-:Y:S01]  /*9170*/  MOV R10, UR62 ;  /* 0x0000003e000a7c02 */ /* 0x000fe20008000f00 */
[----:B------:R-:W-:Y:S10]  /*9180*/  ENDCOLLECTIVE ;  /* 0x000000000000791b */ /* 0x000ff40003800000 */
.L_x_199:
[----:B------:R-:W-:Y:S05]  /*9190*/  BSYNC B0 ;  /* 0x0000000000007941 */ /* 0x000fea0003800000 */
.L_x_198:
[----:B------:R-:W-:Y:S01]  /*91a0*/  PLOP3.LUT P0, PT, P1, PT, PT, 0x80, 0x0 ;  /* 0x000000000000781c */ /* 0x000fe20000f0f070 */
[----:B------:R-:W-:-:S12]  /*91b0*/  BRA `(.L_x_200) ;  /* 0xfffffff800707947 */ /* 0x000fd8000383ffff */
.L_x_187:
[----:B0-----:R0:W1:Y:S02]  /*91c0*/  SYNCS.PHASECHK.TRANS64.TRYWAIT P0, [R5+URZ], R2 ;  /* 0x00000002050075a7 */ /* 0x001064000800017f */
[----:B-1----:R-:W-:Y:S05]  /*91d0*/  @!P0 NANOSLEEP.SYNCS 0x989680 ;  /* 0x009896800000895d */ /* 0x002fea0003900000 */
[----:B------:R-:W1:Y:S02]  /*91e0*/  @!P0 SYNCS.PHASECHK.TRANS64 P0, [R5+URZ], R2 ;  /* 0x00000002050085a7 */ /* 0x000e64000800007f */
[----:B-1----:R-:W-:Y:S05]  /*91f0*/  @!P0 BRA `(.L_x_187) ;  /* 0xfffffffc00f08947 */ /* 0x002fea000383ffff */
[----:B------:R-:W-:Y:S05]  /*9200*/  BRA `(.L_x_201) ;  /* 0xfffffff800b07947 */ /* 0x000fea000383ffff */
.L_x_188:
[----:B0-----:R0:W1:Y:S02]  /*9210*/  SYNCS.PHASECHK.TRANS64.TRYWAIT P0, [R7+URZ], R4 ;  /* 0x00000004070075a7 */ /* 0x001064000800017f */
[----:B-1----:R-:W-:Y:S05]  /*9220*/  @!P0 NANOSLEEP.SYNCS 0x989680 ;  /* 0x009896800000895d */ /* 0x002fea0003900000 */
[----:B------:R-:W1:Y:S02]  /*9230*/  @!P0 SYNCS.PHASECHK.TRANS64 P0, [R7+URZ], R4 ;  /* 0x00000004070085a7 */ /* 0x000e64000800007f */
[----:B-1----:R-:W-:Y:S05]  /*9240*/  @!P0 BRA `(.L_x_188) ;  /* 0xfffffffc00f08947 */ /* 0x002fea000383ffff */
[----:B------:R-:W-:Y:S05]  /*9250*/  BRA `(.L_x_202) ;  /* 0xfffffff800c07947 */ /* 0x000fea000383ffff */
.L_x_189:
[----:B0-----:R0:W1:Y:S02]  /*9260*/  SYNCS.PHASECHK.TRANS64.TRYWAIT P0, [R8+URZ], R5 ;  /* 0x00000005080075a7 */ /* 0x001064000800017f */
[----:B-1----:R-:W-:Y:S05]  /*9270*/  @!P0 NANOSLEEP.SYNCS 0x989680 ;  /* 0x009896800000895d */ /* 0x002fea0003900000 */
[----:B------:R-:W1:Y:S02]  /*9280*/  @!P0 SYNCS.PHASECHK.TRANS64 P0, [R8+URZ], R5 ;  /* 0x00000005080085a7 */ /* 0x000e64000800007f */
[----:B-1----:R-:W-:Y:S05]  /*9290*/  @!P0 BRA `(.L_x_189) ;  /* 0xfffffffc00f08947 */ /* 0x002fea000383ffff */
[----:B------:R-:W-:Y:S05]  /*92a0*/  BRA `(.L_x_203) ;  /* 0xfffffff800d07947 */ /* 0x000fea000383ffff */
.L_x_190:
[----:B-1----:R1:W2:Y:S02]  /*92b0*/  SYNCS.PHASECHK.TRANS64.TRYWAIT P0, [R11+URZ], R6 ;  /* 0x000000060b0075a7 */ /* 0x0022a4000800017f */
[----:B--2---:R-:W-:Y:S05]  /*92c0*/  @!P0 NANOSLEEP.SYNCS 0x989680 ;  /* 0x009896800000895d */ /* 0x004fea0003900000 */
[----:B------:R-:W2:Y:S02]  /*92d0*/  @!P0 SYNCS.PHASECHK.TRANS64 P0, [R11+URZ], R6 ;  /* 0x000000060b0085a7 */ /* 0x000ea4000800007f */
[----:B--2---:R-:W-:Y:S05]  /*92e0*/  @!P0 BRA `(.L_x_190) ;  /* 0xfffffffc00f08947 */ /* 0x004fea000383ffff */
[----:B------:R-:W-:Y:S05]  /*92f0*/  BRA `(.L_x_204) ;  /* 0xfffffff800d87947 */ /* 0x000fea000383ffff */
.L_x_205:
[----:B------:R-:W-:-:S00]  /*9300*/  BRA `(.L_x_205) ;  /* 0xfffffffc00fc7947 */ /* 0x000fc0000383ffff */
[----:B------:R-:W-:-:S00]  /*9310*/  NOP ;  /* 0x0000000000007918 */ /* 0x000fc00000000000 */
        /* <DEDUP_REMOVED lines=14> */
.L_x_206:


//--------------------- .nv.shared._ZN7cutlass13device_kernelINS_4gemm6kernel13GemmUniversalIN4cute5tupleIJiiiiEEENS1_10collective13CollectiveMmaINS1_37MainloopSm90TmaGmmaWarpSpecializedFP8ILi5ENS5_IJNS4_1CILi1EEESB_SB_EEENS1_32KernelTmaWarpSpecializedPingpongEEENS5_IJNSA_ILi64EEENSA_ILi128EEESF_EEENS_12float_e4m3_tENS5_IJlSB_lEEESI_SJ_NS4_8TiledMMAINS4_8MMA_AtomIJNS4_4SM904GMMA31MMA_64x128x32_F32E4M3E4M3_SS_TNILNSN_7ScaleInE1ELSP_1EEEEEENS4_6LayoutISC_NS5_IJNSA_ILi0EEEST_ST_EEEEENS5_IJNS4_10UnderscoreESW_SW_EEEEENS4_13SM90_TMA_LOADENS4_14ComposedLayoutINS4_7SwizzleILi2ELi4ELi3EEENS4_18smem_ptr_flag_bitsILi8EEENSS_INS5_IJNSA_ILi8EEESF_EEENS5_IJSF_SB_EEEEEEEvNS4_8identityESZ_S19_vS1A_EENS_8epilogue10collective6detail29Sm90TmaWarpSpecializedAdapterINS1D_15DefaultEpilogueISI_SJ_SJ_NS1C_6thread17LinearCombinationISI_Li1EffLNS1H_9ScaleType4KindE0ELNS_15FloatRoundStyleE2ESI_EENS1_15EpilogueDefaultEEEEEvvEEEEvNT_6ParamsE --------------------------
	.section	.nv.shared._ZN7cutlass13device_kernelINS_4gemm6kernel13GemmUniversalIN4cute5tupleIJiiiiEEENS1_10collective13CollectiveMmaINS1_37MainloopSm90TmaGmmaWarpSpecializedFP8ILi5ENS5_IJNS4_1CILi1EEESB_SB_EEENS1_32KernelTmaWarpSpecializedPingpongEEENS5_IJNSA_ILi64EEENSA_ILi128EEESF_EEENS_12float_e4m3_tENS5_IJlSB_lEEESI_SJ_NS4_8TiledMMAINS4_8MMA_AtomIJNS4_4SM904GMMA31MMA_64x128x32_F32E4M3E4M3_SS_TNILNSN_7ScaleInE1ELSP_1EEEEEENS4_6LayoutISC_NS5_IJNSA_ILi0EEEST_ST_EEEEENS5_IJNS4_10UnderscoreESW_SW_EEEEENS4_13SM90_TMA_LOADENS4_14ComposedLayoutINS4_7SwizzleILi2ELi4ELi3EEENS4_18smem_ptr_flag_bitsILi8EEENSS_INS5_IJNSA_ILi8EEESF_EEENS5_IJSF_SB_EEEEEEEvNS4_8identityESZ_S19_vS1A_EENS_8epilogue10collective6detail29Sm90TmaWarpSpecializedAdapterINS1D_15DefaultEpilogueISI_SJ_SJ_NS1C_6thread17LinearCombinationISI_Li1EffLNS1H_9ScaleType4KindE0ELNS_15FloatRoundStyleE2ESI_EENS1_15EpilogueDefaultEEEEEvvEEEEvNT_6ParamsE,"aw",@nobits
	.sectionflags	@""
	.align	16
	.zero		1024


//--------------------- .nv.shared.reserved.0     --------------------------
	.section	.nv.shared.reserved.0,"aw",@nobits
	.weak		__nv_reservedSMEM_offset_0_alias
	.size		__nv_reservedSMEM_offset_0_alias, 0, 0
	.other		__nv_reservedSMEM_offset_0_alias,@"STO_CUDA_RESERVED_SHARED STV_DEFAULT"
__nv_reservedSMEM_offset_0_alias:
	.zero		0


//--------------------- .nv.global                --------------------------
	.section	.nv.global,"aw",@nobits
.nv.global:
	.type		_ZN40_INTERNAL_eaf7fee5_4_k_cu_2360fb1e_283384cute1_E,@object
	.size		_ZN40_INTERNAL_eaf7fee5_4_k_cu_2360fb1e_283384cute1_E,(_ZN40_INTERNAL_eaf7fee5_4_k_cu_2360fb1e_283384cuda3std3__45__cpo6cbeginE - _ZN40_INTERNAL_eaf7fee5_4_k_cu_2360fb1e_283384cute1_E)
_ZN40_INTERNAL_eaf7fee5_4_k_cu_2360fb1e_283384cute1_E:
	.zero		1
	.type		_ZN40_INTERNAL_eaf7fee5_4_k_cu_2360fb1e_283384cuda3std3__45__cpo6cbeginE,@object
	.size		_ZN40_INTERNAL_eaf7fee5_4_k_cu_2360fb1e_283384cuda3std3__45__cpo6cbeginE,(_ZN40_INTERNAL_eaf7fee5_4_k_cu_2360fb1e_283384cuda3std3__48in_placeE - _ZN40_INTERNAL_eaf7fee5_4_k_cu_2360fb1e_283384cuda3std3__45__cpo6cbeginE)
_ZN40_INTERNAL_eaf7fee5_4_k_cu_2360fb1e_283384cuda3std3__45__cpo6cbeginE:
	.zero		1
	.type		_ZN40_INTERNAL_eaf7fee5_4_k_cu_2360fb1e_283384cuda3std3__48in_placeE,@object
	.size		_ZN40_INTERNAL_eaf7fee5_4_k_cu_2360fb1e_283384cuda3std3__48in_placeE,(_ZN40_INTERNAL_eaf7fee5_4_k_cu_2360fb1e_283384cuda3std6ranges3__45__cpo9iter_moveE - _ZN40_INTERNAL_eaf7fee5_4_k_cu_2360fb1e_283384cuda3std3__48in_placeE)
_ZN40_INTERNAL_eaf7fee5_4_k_cu_2360fb1e_283384cuda3std3__48in_placeE:
	.zero		1
	.type		_ZN40_INTERNAL_eaf7fee5_4_k_cu_2360fb1e_283384cuda3std6ranges3__45__cpo9iter_moveE,@object
	.size		_ZN40_INTERNAL_eaf7fee5_4_k_cu_2360fb1e_283384cuda3std6ranges3__45__cpo9iter_moveE,(_ZN40_INTERNAL_eaf7fee5_4_k_cu_2360fb1e_283384cuda3std3__45__cpo5beginE - _ZN40_INTERNAL_eaf7fee5_4_k_cu_2360fb1e_283384cuda3std6ranges3__45__cpo9iter_moveE)
_ZN40_INTERNAL_eaf7fee5_4_k_cu_2360fb1e_283384cuda3std6ranges3__45__cpo9iter_moveE:
	.zero		1
	.type		_ZN40_INTERNAL_eaf7fee5_4_k_cu_2360fb1e_283384cuda3std3__45__cpo5beginE,@object
	.size		_ZN40_INTERNAL_eaf7fee5_4_k_cu_2360fb1e_283384cuda3std3__45__cpo5beginE,(_ZN40_INTERNAL_eaf7fee5_4_k_cu_2360fb1e_283384cuda3std3__442_GLOBAL__N__eaf7fee5_4_k_cu_2360fb1e_283386ignoreE - _ZN40_INTERNAL_eaf7fee5_4_k_cu_2360fb1e_283384cuda3std3__45__cpo5beginE)
_ZN40_INTERNAL_eaf7fee5_4_k_cu_2360fb1e_283384cuda3std3__45__cpo5beginE:
	.zero		1
	.type		_ZN40_INTERNAL_eaf7fee5_4_k_cu_2360fb1e_283384cuda3std3__442_GLOBAL__N__eaf7fee5_4_k_cu_2360fb1e_283386ignoreE,@object
	.size		_ZN40_INTERNAL_eaf7fee5_4_k_cu_2360fb1e_283384cuda3std3__442_GLOBAL__N__eaf7fee5_4_k_cu_2360fb1e_283386ignoreE,(_ZN40_INTERNAL_eaf7fee5_4_k_cu_2360fb1e_283384cute7productE - _ZN40_INTERNAL_eaf7fee5_4_k_cu_2360fb1e_283384cuda3std3__442_GLOBAL__N__eaf7fee5_4_k_cu_2360fb1e_283386ignoreE)
_ZN40_INTERNAL_eaf7fee5_4_k_cu_2360fb1e_283384cuda3std3__442_GLOBAL__N__eaf7fee5_4_k_cu_2360fb1e_283386ignoreE:
	.zero		1
	.type		_ZN40_INTERNAL_eaf7fee5_4_k_cu_2360fb1e_283384cute7productE,@object
	.size		_ZN40_INTERNAL_eaf7fee5_4_k_cu_2360fb1e_283384cute7productE,(_ZN40_INTERNAL_eaf7fee5_4_k_cu_2360fb1e_283384cuda3std3__45__cpo3endE - _ZN40_INTERNAL_eaf7fee5_4_k_cu_2360fb1e_283384cute7productE)
_ZN40_INTERNAL_eaf7fee5_4_k_cu_2360fb1e_283384cute7productE:
	.zero		1
	.type		_ZN40_INTERNAL_eaf7fee5_4_k_cu_2360fb1e_283384cuda3std3__45__cpo3endE,@object
	.size		_ZN40_INTERNAL_eaf7fee5_4_k_cu_2360fb1e_283384cuda3std3__45__cpo3endE,(_ZN40_INTERNAL_eaf7fee5_4_k_cu_2360fb1e_283384cuda3std3__419piecewise_constructE - _ZN40_INTERNAL_eaf7fee5_4_k_cu_2360fb1e_283384cuda3std3__45__cpo3endE)
_ZN40_INTERNAL_eaf7fee5_4_k_cu_2360fb1e_283384cuda3std3__45__cpo3endE:
	.zero		1
	.type		_ZN40_INTERNAL_eaf7fee5_4_k_cu_2360fb1e_283384cuda3std3__419piecewise_constructE,@object
	.size		_ZN40_INTERNAL_eaf7fee5_4_k_cu_2360fb1e_283384cuda3std3__419piecewise_constructE,(_ZN40_INTERNAL_eaf7fee5_4_k_cu_2360fb1e_283384cuda3std3__45__cpo4cendE - _ZN40_INTERNAL_eaf7fee5_4_k_cu_2360fb1e_283384cuda3std3__419piecewise_constructE)
_ZN40_INTERNAL_eaf7fee5_4_k_cu_2360fb1e_283384cuda3std3__419piecewise_constructE:
	.zero		1
	.type		_ZN40_INTERNAL_eaf7fee5_4_k_cu_2360fb1e_283384cuda3std3__45__cpo4cendE,@object
	.size		_ZN40_INTERNAL_eaf7fee5_4_k_cu_2360fb1e_283384cuda3std3__45__cpo4cendE,(_ZN40_INTERNAL_eaf7fee5_4_k_cu_2360fb1e_283384cuda3std6ranges3__45__cpo4swapE - _ZN40_INTERNAL_eaf7fee5_4_k_cu_2360fb1e_283384cuda3std3__45__cpo4cendE)
_ZN40_INTERNAL_eaf7fee5_4_k_cu_2360fb1e_283384cuda3std3__45__cpo4cendE:
	.zero		1
	.type		_ZN40_INTERNAL_eaf7fee5_4_k_cu_2360fb1e_283384cuda3std6ranges3__45__cpo4swapE,@object
	.size		_ZN40_INTERNAL_eaf7fee5_4_k_cu_2360fb1e_283384cuda3std6ranges3__45__cpo4swapE,(.L_7 - _ZN40_INTERNAL_eaf7fee5_4_k_cu_2360fb1e_283384cuda3std6ranges3__45__cpo4swapE)
_ZN40_INTERNAL_eaf7fee5_4_k_cu_2360fb1e_283384cuda3std6ranges3__45__cpo4swapE:
	.zero		1
.L_7:


//--------------------- .nv.constant0._ZN7cutlass13device_kernelINS_4gemm6kernel13GemmUniversalIN4cute5tupleIJiiiiEEENS1_10collective13CollectiveMmaINS1_37MainloopSm90TmaGmmaWarpSpecializedFP8ILi5ENS5_IJNS4_1CILi1EEESB_SB_EEENS1_32KernelTmaWarpSpecializedPingpongEEENS5_IJNSA_ILi64EEENSA_ILi128EEESF_EEENS_12float_e4m3_tENS5_IJlSB_lEEESI_SJ_NS4_8TiledMMAINS4_8MMA_AtomIJNS4_4SM904GMMA31MMA_64x128x32_F32E4M3E4M3_SS_TNILNSN_7ScaleInE1ELSP_1EEEEEENS4_6LayoutISC_NS5_IJNSA_ILi0EEEST_ST_EEEEENS5_IJNS4_10UnderscoreESW_SW_EEEEENS4_13SM90_TMA_LOADENS4_14ComposedLayoutINS4_7SwizzleILi2ELi4ELi3EEENS4_18smem_ptr_flag_bitsILi8EEENSS_INS5_IJNSA_ILi8EEESF_EEENS5_IJSF_SB_EEEEEEEvNS4_8identityESZ_S19_vS1A_EENS_8epilogue10collective6detail29Sm90TmaWarpSpecializedAdapterINS1D_15DefaultEpilogueISI_SJ_SJ_NS1C_6thread17LinearCombinationISI_Li1EffLNS1H_9ScaleType4KindE0ELNS_15FloatRoundStyleE2ESI_EENS1_15EpilogueDefaultEEEEEvvEEEEvNT_6ParamsE --------------------------
	.section	.nv.constant0._ZN7cutlass13device_kernelINS_4gemm6kernel13GemmUniversalIN4cute5tupleIJiiiiEEENS1_10collective13CollectiveMmaINS1_37MainloopSm90TmaGmmaWarpSpecializedFP8ILi5ENS5_IJNS4_1CILi1EEESB_SB_EEENS1_32KernelTmaWarpSpecializedPingpongEEENS5_IJNSA_ILi64EEENSA_ILi128EEESF_EEENS_12float_e4m3_tENS5_IJlSB_lEEESI_SJ_NS4_8TiledMMAINS4_8MMA_AtomIJNS4_4SM904GMMA31MMA_64x128x32_F32E4M3E4M3_SS_TNILNSN_7ScaleInE1ELSP_1EEEEEENS4_6LayoutISC_NS5_IJNSA_ILi0EEEST_ST_EEEEENS5_IJNS4_10UnderscoreESW_SW_EEEEENS4_13SM90_TMA_LOADENS4_14ComposedLayoutINS4_7SwizzleILi2ELi4ELi3EEENS4_18smem_ptr_flag_bitsILi8EEENSS_INS5_IJNSA_ILi8EEESF_EEENS5_IJSF_SB_EEEEEEEvNS4_8identityESZ_S19_vS1A_EENS_8epilogue10collective6detail29Sm90TmaWarpSpecializedAdapterINS1D_15DefaultEpilogueISI_SJ_SJ_NS1C_6thread17LinearCombinationISI_Li1EffLNS1H_9ScaleType4KindE0ELNS_15FloatRoundStyleE2ESI_EENS1_15EpilogueDefaultEEEEEvvEEEEvNT_6ParamsE,"a",@progbits
	.sectionflags	@""
	.align	4
.nv.constant0._ZN7cutlass13device_kernelINS_4gemm6kernel13GemmUniversalIN4cute5tupleIJiiiiEEENS1_10collective13CollectiveMmaINS1_37MainloopSm90TmaGmmaWarpSpecializedFP8ILi5ENS5_IJNS4_1CILi1EEESB_SB_EEENS1_32KernelTmaWarpSpecializedPingpongEEENS5_IJNSA_ILi64EEENSA_ILi128EEESF_EEENS_12float_e4m3_tENS5_IJlSB_lEEESI_SJ_NS4_8TiledMMAINS4_8MMA_AtomIJNS4_4SM904GMMA31MMA_64x128x32_F32E4M3E4M3_SS_TNILNSN_7ScaleInE1ELSP_1EEEEEENS4_6LayoutISC_NS5_IJNSA_ILi0EEEST_ST_EEEEENS5_IJNS4_10UnderscoreESW_SW_EEEEENS4_13SM90_TMA_LOADENS4_14ComposedLayoutINS4_7SwizzleILi2ELi4ELi3EEENS4_18smem_ptr_flag_bitsILi8EEENSS_INS5_IJNSA_ILi8EEESF_EEENS5_IJSF_SB_EEEEEEEvNS4_8identityESZ_S19_vS1A_EENS_8epilogue10collective6detail29Sm90TmaWarpSpecializedAdapterINS1D_15DefaultEpilogueISI_SJ_SJ_NS1C_6thread17LinearCombinationISI_Li1EffLNS1H_9ScaleType4KindE0ELNS_15FloatRoundStyleE2ESI_EENS1_15EpilogueDefaultEEEEEvvEEEEvNT_6ParamsE:
	.zero		1664


//--------------------- SYMBOLS --------------------------

	.type		.nv.reservedSmem.offset0,@object
	.size		.nv.reservedSmem.offset0,0x4
